	.target	sm_90a

	.elftype	@"ET_EXEC"


//--------------------- .note.nv.tkinfo           --------------------------
	.section	.note.nv.tkinfo,"",@"SHT_NOTE"
	.sectionflags	@"SHF_NOTE_NV_TKINFO"
	.tkinfo
        /*0018*/ 	.word	0x00000002
        /*0030*/ 	.string	""
        /*0030*/ 	.string	"ptxas"
        /*0030*/ 	.string	"Cuda compilation tools, release 13.0, V13.0.88"
        /*0030*/ 	.string	"Build cuda_13.0.r13.0/compiler.36424714_0"
        /*0030*/ 	.string	"-arch sm_90a -m 64 "



//--------------------- .note.nv.cuinfo           --------------------------
	.section	.note.nv.cuinfo,"",@"SHT_NOTE"
	.sectionflags	@"SHF_NOTE_NV_CUINFO"
        /*0018*/ 	.short	0x0002
        /*001a*/ 	.short	0x005a
        /*001c*/ 	.short	0x0082
	.zero		2


//--------------------- .nv.info                  --------------------------
	.section	.nv.info,"",@"SHT_CUDA_INFO"
	.align	4


	//----- nvinfo : EIATTR_REGCOUNT
	.align		4
        /*0000*/ 	.byte	0x04, 0x2f
        /*0002*/ 	.short	(.L_16 - .L_15)
	.align		4
.L_15:
        /*0004*/ 	.word	index@(_ZN7cutlass13device_kernelINS_4gemm6kernel13GemmUniversalIN4cute5tupleIJiiiiEEENS1_10collective13CollectiveMmaINS1_37MainloopSm90TmaGmmaWarpSpecializedFP8ILi12ENS5_IJNS4_1CILi2EEENSA_ILi1EEESC_EEENS1_35KernelTmaWarpSpecializedCooperativeEEENS5_IJNSA_ILi128EEESG_NSA_ILi64EEEEEENS_12float_e4m3_tENS5_IJlSC_lEEESJ_SK_NS4_8TiledMMAINS4_8MMA_AtomIJNS4_4SM904GMMA31MMA_64x128x32_F32E4M3E4M3_SS_TNILNSO_7ScaleInE1ELSQ_1EEEEEENS4_6LayoutISD_NS5_IJSC_NSA_ILi0EEESU_EEEEENS5_IJNS4_10UnderscoreESX_SX_EEEEENS4_13SM90_TMA_LOADENS4_14ComposedLayoutINS4_7SwizzleILi2ELi4ELi3EEENS4_18smem_ptr_flag_bitsILi8EEENST_INS5_IJNSA_ILi8EEESH_EEENS5_IJSH_SC_EEEEEEEvNS4_8identityENS4_23SM90_TMA_LOAD_MULTICASTES1A_vS1B_EENS_8epilogue10collective18CollectiveEpilogueINS1E_22Sm90TmaWarpSpecializedILi4ELi2ELi16ELb0ELb0EEEJSI_NS5_IJSG_NSA_ILi32EEEEEESJ_SK_SJ_SK_NS1E_6fusion15FusionCallbacksIS1I_NS1L_17LinCombPerRowBiasISJ_fSJ_SJ_fLi16ELNS_15FloatRoundStyleE2EEESI_S1K_JEEES10_NS11_INS12_ILi1ELi4ELi3EEES15_NST_INS5_IJS16_S1J_EEENS5_IJS1J_SC_EEEEEEENS4_39AutoVectorizingCopyWithAssumedAlignmentILi128EEENS4_14SM90_TMA_STOREES1V_S1X_NS4_9Copy_AtomIJNS4_17SM90_U32x4_STSM_NENS_6half_tEEEEvEEEvvEEEEvNT_6ParamsE)
        /*0008*/ 	.word	0x000000a8


	//----- nvinfo : EIATTR_FRAME_SIZE
	.align		4
.L_16:
        /*000c*/ 	.byte	0x04, 0x11
        /*000e*/ 	.short	(.L_18 - .L_17)
	.align		4
.L_17:
        /*0010*/ 	.word	index@(_ZN7cutlass13device_kernelINS_4gemm6kernel13GemmUniversalIN4cute5tupleIJiiiiEEENS1_10collective13CollectiveMmaINS1_37MainloopSm90TmaGmmaWarpSpecializedFP8ILi12ENS5_IJNS4_1CILi2EEENSA_ILi1EEESC_EEENS1_35KernelTmaWarpSpecializedCooperativeEEENS5_IJNSA_ILi128EEESG_NSA_ILi64EEEEEENS_12float_e4m3_tENS5_IJlSC_lEEESJ_SK_NS4_8TiledMMAINS4_8MMA_AtomIJNS4_4SM904GMMA31MMA_64x128x32_F32E4M3E4M3_SS_TNILNSO_7ScaleInE1ELSQ_1EEEEEENS4_6LayoutISD_NS5_IJSC_NSA_ILi0EEESU_EEEEENS5_IJNS4_10UnderscoreESX_SX_EEEEENS4_13SM90_TMA_LOADENS4_14ComposedLayoutINS4_7SwizzleILi2ELi4ELi3EEENS4_18smem_ptr_flag_bitsILi8EEENST_INS5_IJNSA_ILi8EEESH_EEENS5_IJSH_SC_EEEEEEEvNS4_8identityENS4_23SM90_TMA_LOAD_MULTICASTES1A_vS1B_EENS_8epilogue10collective18CollectiveEpilogueINS1E_22Sm90TmaWarpSpecializedILi4ELi2ELi16ELb0ELb0EEEJSI_NS5_IJSG_NSA_ILi32EEEEEESJ_SK_SJ_SK_NS1E_6fusion15FusionCallbacksIS1I_NS1L_17LinCombPerRowBiasISJ_fSJ_SJ_fLi16ELNS_15FloatRoundStyleE2EEESI_S1K_JEEES10_NS11_INS12_ILi1ELi4ELi3EEES15_NST_INS5_IJS16_S1J_EEENS5_IJS1J_SC_EEEEEEENS4_39AutoVectorizingCopyWithAssumedAlignmentILi128EEENS4_14SM90_TMA_STOREES1V_S1X_NS4_9Copy_AtomIJNS4_17SM90_U32x4_STSM_NENS_6half_tEEEEvEEEvvEEEEvNT_6ParamsE)
        /*0014*/ 	.word	0x00000000


	//----- nvinfo : EIATTR_MIN_STACK_SIZE
	.align		4
.L_18:
        /*0018*/ 	.byte	0x04, 0x12
        /*001a*/ 	.short	(.L_20 - .L_19)
	.align		4
.L_19:
        /*001c*/ 	.word	index@(_ZN7cutlass13device_kernelINS_4gemm6kernel13GemmUniversalIN4cute5tupleIJiiiiEEENS1_10collective13CollectiveMmaINS1_37MainloopSm90TmaGmmaWarpSpecializedFP8ILi12ENS5_IJNS4_1CILi2EEENSA_ILi1EEESC_EEENS1_35KernelTmaWarpSpecializedCooperativeEEENS5_IJNSA_ILi128EEESG_NSA_ILi64EEEEEENS_12float_e4m3_tENS5_IJlSC_lEEESJ_SK_NS4_8TiledMMAINS4_8MMA_AtomIJNS4_4SM904GMMA31MMA_64x128x32_F32E4M3E4M3_SS_TNILNSO_7ScaleInE1ELSQ_1EEEEEENS4_6LayoutISD_NS5_IJSC_NSA_ILi0EEESU_EEEEENS5_IJNS4_10UnderscoreESX_SX_EEEEENS4_13SM90_TMA_LOADENS4_14ComposedLayoutINS4_7SwizzleILi2ELi4ELi3EEENS4_18smem_ptr_flag_bitsILi8EEENST_INS5_IJNSA_ILi8EEESH_EEENS5_IJSH_SC_EEEEEEEvNS4_8identityENS4_23SM90_TMA_LOAD_MULTICASTES1A_vS1B_EENS_8epilogue10collective18CollectiveEpilogueINS1E_22Sm90TmaWarpSpecializedILi4ELi2ELi16ELb0ELb0EEEJSI_NS5_IJSG_NSA_ILi32EEEEEESJ_SK_SJ_SK_NS1E_6fusion15FusionCallbacksIS1I_NS1L_17LinCombPerRowBiasISJ_fSJ_SJ_fLi16ELNS_15FloatRoundStyleE2EEESI_S1K_JEEES10_NS11_INS12_ILi1ELi4ELi3EEES15_NST_INS5_IJS16_S1J_EEENS5_IJS1J_SC_EEEEEEENS4_39AutoVectorizingCopyWithAssumedAlignmentILi128EEENS4_14SM90_TMA_STOREES1V_S1X_NS4_9Copy_AtomIJNS4_17SM90_U32x4_STSM_NENS_6half_tEEEEvEEEvvEEEEvNT_6ParamsE)
        /*0020*/ 	.word	0x00000000
.L_20:


//--------------------- .nv.compat                --------------------------
	.section	.nv.compat,"",@"SHT_CUDA_COMPAT_INFO"
	.align	4
        /*0000*/ 	.byte	0x02, 0x09, 0x01, 0x00, 0x02, 0x02, 0x04, 0x00, 0x02, 0x05, 0x05, 0x00, 0x03, 0x07, 0x01, 0x01
        /*0010*/ 	.byte	0x02, 0x03, 0x01, 0x00, 0x02, 0x06, 0x01, 0x00, 0x04, 0x0b, 0x08, 0x00, 0x00, 0x00, 0x00, 0x00
        /*0020*/ 	.byte	0x00, 0x00, 0x00, 0x00


//--------------------- .nv.info._ZN7cutlass13device_kernelINS_4gemm6kernel13GemmUniversalIN4cute5tupleIJiiiiEEENS1_10collective13CollectiveMmaINS1_37MainloopSm90TmaGmmaWarpSpecializedFP8ILi12ENS5_IJNS4_1CILi2EEENSA_ILi1EEESC_EEENS1_35KernelTmaWarpSpecializedCooperativeEEENS5_IJNSA_ILi128EEESG_NSA_ILi64EEEEEENS_12float_e4m3_tENS5_IJlSC_lEEESJ_SK_NS4_8TiledMMAINS4_8MMA_AtomIJNS4_4SM904GMMA31MMA_64x128x32_F32E4M3E4M3_SS_TNILNSO_7ScaleInE1ELSQ_1EEEEEENS4_6LayoutISD_NS5_IJSC_NSA_ILi0EEESU_EEEEENS5_IJNS4_10UnderscoreESX_SX_EEEEENS4_13SM90_TMA_LOADENS4_14ComposedLayoutINS4_7SwizzleILi2ELi4ELi3EEENS4_18smem_ptr_flag_bitsILi8EEENST_INS5_IJNSA_ILi8EEESH_EEENS5_IJSH_SC_EEEEEEEvNS4_8identityENS4_23SM90_TMA_LOAD_MULTICASTES1A_vS1B_EENS_8epilogue10collective18CollectiveEpilogueINS1E_22Sm90TmaWarpSpecializedILi4ELi2ELi16ELb0ELb0EEEJSI_NS5_IJSG_NSA_ILi32EEEEEESJ_SK_SJ_SK_NS1E_6fusion15FusionCallbacksIS1I_NS1L_17LinCombPerRowBiasISJ_fSJ_SJ_fLi16ELNS_15FloatRoundStyleE2EEESI_S1K_JEEES10_NS11_INS12_ILi1ELi4ELi3EEES15_NST_INS5_IJS16_S1J_EEENS5_IJS1J_SC_EEEEEEENS4_39AutoVectorizingCopyWithAssumedAlignmentILi128EEENS4_14SM90_TMA_STOREES1V_S1X_NS4_9Copy_AtomIJNS4_17SM90_U32x4_STSM_NENS_6half_tEEEEvEEEvvEEEEvNT_6ParamsE --------------------------
	.section	.nv.info._ZN7cutlass13device_kernelINS_4gemm6kernel13GemmUniversalIN4cute5tupleIJiiiiEEENS1_10collective13CollectiveMmaINS1_37MainloopSm90TmaGmmaWarpSpecializedFP8ILi12ENS5_IJNS4_1CILi2EEENSA_ILi1EEESC_EEENS1_35KernelTmaWarpSpecializedCooperativeEEENS5_IJNSA_ILi128EEESG_NSA_ILi64EEEEEENS_12float_e4m3_tENS5_IJlSC_lEEESJ_SK_NS4_8TiledMMAINS4_8MMA_AtomIJNS4_4SM904GMMA31MMA_64x128x32_F32E4M3E4M3_SS_TNILNSO_7ScaleInE1ELSQ_1EEEEEENS4_6LayoutISD_NS5_IJSC_NSA_ILi0EEESU_EEEEENS5_IJNS4_10UnderscoreESX_SX_EEEEENS4_13SM90_TMA_LOADENS4_14ComposedLayoutINS4_7SwizzleILi2ELi4ELi3EEENS4_18smem_ptr_flag_bitsILi8EEENST_INS5_IJNSA_ILi8EEESH_EEENS5_IJSH_SC_EEEEEEEvNS4_8identityENS4_23SM90_TMA_LOAD_MULTICASTES1A_vS1B_EENS_8epilogue10collective18CollectiveEpilogueINS1E_22Sm90TmaWarpSpecializedILi4ELi2ELi16ELb0ELb0EEEJSI_NS5_IJSG_NSA_ILi32EEEEEESJ_SK_SJ_SK_NS1E_6fusion15FusionCallbacksIS1I_NS1L_17LinCombPerRowBiasISJ_fSJ_SJ_fLi16ELNS_15FloatRoundStyleE2EEESI_S1K_JEEES10_NS11_INS12_ILi1ELi4ELi3EEES15_NST_INS5_IJS16_S1J_EEENS5_IJS1J_SC_EEEEEEENS4_39AutoVectorizingCopyWithAssumedAlignmentILi128EEENS4_14SM90_TMA_STOREES1V_S1X_NS4_9Copy_AtomIJNS4_17SM90_U32x4_STSM_NENS_6half_tEEEEvEEEvvEEEEvNT_6ParamsE,"",@"SHT_CUDA_INFO"
	.sectionflags	@""
	.align	4


	//----- nvinfo : EIATTR_CUDA_API_VERSION
	.align		4
        /*0000*/ 	.byte	0x04, 0x37
        /*0002*/ 	.short	(.L_22 - .L_21)
.L_21:
        /*0004*/ 	.word	0x00000082


	//----- nvinfo : EIATTR_KPARAM_INFO
	.align		4
.L_22:
        /*0008*/ 	.byte	0x04, 0x17
        /*000a*/ 	.short	(.L_24 - .L_23)
.L_23:
        /*000c*/ 	.word	0x00000000
        /*0010*/ 	.short	0x0000
        /*0012*/ 	.short	0x0070
        /*0014*/ 	.byte	0x00, 0xf0, 0x01, 0x1c


	//----- nvinfo : EIATTR_SPARSE_MMA_MASK
	.align		4
.L_24:
        /*0018*/ 	.byte	0x03, 0x50
        /*001a*/ 	.short	0x0000


	//----- nvinfo : EIATTR_MAXREG_COUNT
	.align		4
        /*001c*/ 	.byte	0x03, 0x1b
        /*001e*/ 	.short	0x00a8


	//----- nvinfo : EIATTR_NUM_BARRIERS
	.align		4
        /*0020*/ 	.byte	0x02, 0x4c
        /*0022*/ 	.byte	0x02
	.zero		1


	//----- nvinfo : EIATTR_EXTERNS
	.align		4
        /*0024*/ 	.byte	0x04, 0x0f
        /*0026*/ 	.short	(.L_26 - .L_25)


	//   ....[0]....
	.align		4
.L_25:
        /*0028*/ 	.word	index@(__assertfail)


	//----- nvinfo : EIATTR_MERCURY_ISA_VERSION
	.align		4
.L_26:
        /*002c*/ 	.byte	0x03, 0x5f
        /*002e*/ 	.short	0x0101


	//----- nvinfo : EIATTR_INT_WARP_WIDE_INSTR_OFFSETS
	.align		4
        /*0030*/ 	.byte	0x04, 0x31
        /*0032*/ 	.short	(.L_28 - .L_27)


	//   ....[0]....
.L_27:
        /*0034*/ 	.word	0x00000b20


	//   ....[1]....
        /*0038*/ 	.word	0x00000b30


	//   ....[2]....
        /*003c*/ 	.word	0x00000c40


	//----- nvinfo : EIATTR_COOP_GROUP_MASK_REGIDS
	.align		4
.L_28:
        /*0040*/ 	.byte	0x04, 0x29
        /*0042*/ 	.short	(.L_30 - .L_29)


	//   ....[0]....
.L_29:
        /*0044*/ 	.word	0xffffffff


	//   ....[1]....
        /*0048*/ 	.word	0xffffffff


	//   ....[2]....
        /*004c*/ 	.word	0xffffffff


	//   ....[3]....
        /*0050*/ 	.word	0xffffffff


	//   ....[4]....
        /*0054*/ 	.word	0xffffffff


	//   ....[5]....
        /*0058*/ 	.word	0xffffffff


	//   ....[6]....
        /*005c*/ 	.word	0xffffffff


	//----- nvinfo : EIATTR_COOP_GROUP_INSTR_OFFSETS
	.align		4
.L_30:
        /*0060*/ 	.byte	0x04, 0x28
        /*0062*/ 	.short	(.L_32 - .L_31)


	//   ....[0]....
.L_31:
        /*0064*/ 	.word	0x00000070


	//   ....[1]....
        /*0068*/ 	.word	0x00000080


	//   ....[2]....
        /*006c*/ 	.word	0x00000430


	//   ....[3]....
        /*0070*/ 	.word	0x00000730


	//   ....[4]....
        /*0074*/ 	.word	0x00000980


	//   ....[5]....
        /*0078*/ 	.word	0x00000db0


	//   ....[6]....
        /*007c*/ 	.word	0x00001890


	//----- nvinfo : EIATTR_REG_RECONFIG
	.align		4
.L_32:
        /*0080*/ 	.byte	0x01, 0x54
	.zero		2


	//----- nvinfo : EIATTR_SYSCALL_OFFSETS
	.align		4
        /*0084*/ 	.byte	0x04, 0x46
        /*0086*/ 	.short	(.L_34 - .L_33)


	//   ....[0]....
.L_33:
        /*0088*/ 	.word	0x00003660


	//   ....[1]....
        /*008c*/ 	.word	0x000037a0


	//----- nvinfo : EIATTR_MBARRIER_INSTR_OFFSETS
	.align		4
.L_34:
        /*0090*/ 	.byte	0x04, 0x39
        /*0092*/ 	.short	(.L_36 - .L_35)


	//   ....[0]....
.L_35:
        /*0094*/ 	.word	0x00000550
        /*0098*/ 	.word	0x000000ff
        /*009c*/ 	.word	0x00000000
        /*00a0*/ 	.short	0x0100
        /*00a2*/ 	.byte	0x08
	.zero		1


	//   ....[1]....
        /*00a4*/ 	.word	0x00000560
        /*00a8*/ 	.word	0x000000ff
        /*00ac*/ 	.word	0x00000060
        /*00b0*/ 	.short	0x0100
        /*00b2*/ 	.byte	0x08
	.zero		1


	//   ....[2]....
        /*00b4*/ 	.word	0x00000570
        /*00b8*/ 	.word	0x000000ff
        /*00bc*/ 	.word	0x00000008
        /*00c0*/ 	.short	0x0100
        /*00c2*/ 	.byte	0x08
	.zero		1


	//   ....[3]....
        /*00c4*/ 	.word	0x00000580
        /*00c8*/ 	.word	0x000000ff
        /*00cc*/ 	.word	0x00000068
        /*00d0*/ 	.short	0x0100
        /*00d2*/ 	.byte	0x08
	.zero		1


	//   ....[4]....
        /*00d4*/ 	.word	0x00000590
        /*00d8*/ 	.word	0x000000ff
        /*00dc*/ 	.word	0x00000010
        /*00e0*/ 	.short	0x0100
        /*00e2*/ 	.byte	0x08
	.zero		1


	//   ....[5]....
        /*00e4*/ 	.word	0x000005a0
        /*00e8*/ 	.word	0x000000ff
        /*00ec*/ 	.word	0x00000070
        /*00f0*/ 	.short	0x0100
        /*00f2*/ 	.byte	0x08
	.zero		1


	//   ....[6]....
        /*00f4*/ 	.word	0x000005b0
        /*00f8*/ 	.word	0x000000ff
        /*00fc*/ 	.word	0x00000018
        /*0100*/ 	.short	0x0100
        /*0102*/ 	.byte	0x08
	.zero		1


	//   ....[7]....
        /*0104*/ 	.word	0x000005c0
        /*0108*/ 	.word	0x000000ff
        /*010c*/ 	.word	0x00000078
        /*0110*/ 	.short	0x0100
        /*0112*/ 	.byte	0x08
	.zero		1


	//   ....[8]....
        /*0114*/ 	.word	0x000005d0
        /*0118*/ 	.word	0x000000ff
        /*011c*/ 	.word	0x00000020
        /*0120*/ 	.short	0x0100
        /*0122*/ 	.byte	0x08
	.zero		1


	//   ....[9]....
        /*0124*/ 	.word	0x000005e0
        /*0128*/ 	.word	0x000000ff
        /*012c*/ 	.word	0x00000080
        /*0130*/ 	.short	0x0100
        /*0132*/ 	.byte	0x08
	.zero		1


	//   ....[10]....
        /*0134*/ 	.word	0x000005f0
        /*0138*/ 	.word	0x000000ff
        /*013c*/ 	.word	0x00000028
        /*0140*/ 	.short	0x0100
        /*0142*/ 	.byte	0x08
	.zero		1


	//   ....[11]....
        /*0144*/ 	.word	0x00000600
        /*0148*/ 	.word	0x000000ff
        /*014c*/ 	.word	0x00000088
        /*0150*/ 	.short	0x0100
        /*0152*/ 	.byte	0x08
	.zero		1


	//   ....[12]....
        /*0154*/ 	.word	0x00000610
        /*0158*/ 	.word	0x000000ff
        /*015c*/ 	.word	0x00000030
        /*0160*/ 	.short	0x0100
        /*0162*/ 	.byte	0x08
	.zero		1


	//   ....[13]....
        /*0164*/ 	.word	0x00000620
        /*0168*/ 	.word	0x000000ff
        /*016c*/ 	.word	0x00000090
        /*0170*/ 	.short	0x0100
        /*0172*/ 	.byte	0x08
	.zero		1


	//   ....[14]....
        /*0174*/ 	.word	0x00000630
        /*0178*/ 	.word	0x000000ff
        /*017c*/ 	.word	0x00000038
        /*0180*/ 	.short	0x0100
        /*0182*/ 	.byte	0x08
	.zero		1


	//   ....[15]....
        /*0184*/ 	.word	0x00000640
        /*0188*/ 	.word	0x000000ff
        /*018c*/ 	.word	0x00000098
        /*0190*/ 	.short	0x0100
        /*0192*/ 	.byte	0x08
	.zero		1


	//   ....[16]....
        /*0194*/ 	.word	0x00000650
        /*0198*/ 	.word	0x000000ff
        /*019c*/ 	.word	0x00000040
        /*01a0*/ 	.short	0x0100
        /*01a2*/ 	.byte	0x08
	.zero		1


	//   ....[17]....
        /*01a4*/ 	.word	0x00000660
        /*01a8*/ 	.word	0x000000ff
        /*01ac*/ 	.word	0x000000a0
        /*01b0*/ 	.short	0x0100
        /*01b2*/ 	.byte	0x08
	.zero		1


	//   ....[18]....
        /*01b4*/ 	.word	0x00000670
        /*01b8*/ 	.word	0x000000ff
        /*01bc*/ 	.word	0x00000048
        /*01c0*/ 	.short	0x0100
        /*01c2*/ 	.byte	0x08
	.zero		1


	//   ....[19]....
        /*01c4*/ 	.word	0x00000680
        /*01c8*/ 	.word	0x000000ff
        /*01cc*/ 	.word	0x000000a8
        /*01d0*/ 	.short	0x0100
        /*01d2*/ 	.byte	0x08
	.zero		1


	//   ....[20]....
        /*01d4*/ 	.word	0x00000690
        /*01d8*/ 	.word	0x000000ff
        /*01dc*/ 	.word	0x00000050
        /*01e0*/ 	.short	0x0100
        /*01e2*/ 	.byte	0x08
	.zero		1


	//   ....[21]....
        /*01e4*/ 	.word	0x000006a0
        /*01e8*/ 	.word	0x000000ff
        /*01ec*/ 	.word	0x000000b0
        /*01f0*/ 	.short	0x0100
        /*01f2*/ 	.byte	0x08
	.zero		1


	//   ....[22]....
        /*01f4*/ 	.word	0x000006b0
        /*01f8*/ 	.word	0x000000ff
        /*01fc*/ 	.word	0x00000058
        /*0200*/ 	.short	0x0100
        /*0202*/ 	.byte	0x08
	.zero		1


	//   ....[23]....
        /*0204*/ 	.word	0x000006c0
        /*0208*/ 	.word	0x000000ff
        /*020c*/ 	.word	0x000000b8
        /*0210*/ 	.short	0x0100
        /*0212*/ 	.byte	0x08
	.zero		1


	//   ....[24]....
        /*0214*/ 	.word	0x000008e0
        /*0218*/ 	.word	0x000000ff
        /*021c*/ 	.word	0x000000c0
        /*0220*/ 	.short	0x0100
        /*0222*/ 	.byte	0x08
	.zero		1


	//   ....[25]....
        /*0224*/ 	.word	0x000008f0
        /*0228*/ 	.word	0x000000ff
        /*022c*/ 	.word	0x000000e0
        /*0230*/ 	.short	0x0100
        /*0232*/ 	.byte	0x08
	.zero		1


	//   ....[26]....
        /*0234*/ 	.word	0x00000900
        /*0238*/ 	.word	0x000000ff
        /*023c*/ 	.word	0x000000c8
        /*0240*/ 	.short	0x0100
        /*0242*/ 	.byte	0x08
	.zero		1


	//   ....[27]....
        /*0244*/ 	.word	0x00000910
        /*0248*/ 	.word	0x000000ff
        /*024c*/ 	.word	0x000000e8
        /*0250*/ 	.short	0x0100
        /*0252*/ 	.byte	0x08
	.zero		1


	//   ....[28]....
        /*0254*/ 	.word	0x00000920
        /*0258*/ 	.word	0x000000ff
        /*025c*/ 	.word	0x000000d0
        /*0260*/ 	.short	0x0100
        /*0262*/ 	.byte	0x08
	.zero		1


	//   ....[29]....
        /*0264*/ 	.word	0x00000930
        /*0268*/ 	.word	0x000000ff
        /*026c*/ 	.word	0x000000f0
        /*0270*/ 	.short	0x0100
        /*0272*/ 	.byte	0x08
	.zero		1


	//   ....[30]....
        /*0274*/ 	.word	0x00000940
        /*0278*/ 	.word	0x000000ff
        /*027c*/ 	.word	0x000000d8
        /*0280*/ 	.short	0x0100
        /*0282*/ 	.byte	0x08
	.zero		1


	//   ....[31]....
        /*0284*/ 	.word	0x00000950
        /*0288*/ 	.word	0x000000ff
        /*028c*/ 	.word	0x000000f8
        /*0290*/ 	.short	0x0100
        /*0292*/ 	.byte	0x08
	.zero		1


	//   ....[32]....
        /*0294*/ 	.word	0x00000ca0
        /*0298*/ 	.word	0x000000ff
        /*029c*/ 	.word	0x00000100
        /*02a0*/ 	.short	0x0100
        /*02a2*/ 	.byte	0x06
	.zero		1


	//   ....[33]....
        /*02a4*/ 	.word	0x00000d30
        /*02a8*/ 	.word	0x000000ff
        /*02ac*/ 	.word	0x00000108
        /*02b0*/ 	.short	0x0100
        /*02b2*/ 	.byte	0x06
	.zero		1


	//   ....[34]....
        /*02b4*/ 	.word	0x00001dc0
        /*02b8*/ 	.word	0x000000ff
        /*02bc*/ 	.word	0x00000000
        /*02c0*/ 	.short	0x010a
        /*02c2*/ 	.byte	0x05
	.zero		1


	//   ....[35]....
        /*02c4*/ 	.word	0x00001e00
        /*02c8*/ 	.word	0x000000ff
        /*02cc*/ 	.word	0x00000000
        /*02d0*/ 	.short	0x010a
        /*02d2*/ 	.byte	0x05
	.zero		1


	//   ....[36]....
        /*02d4*/ 	.word	0x00002720
        /*02d8*/ 	.word	0x000000ff
        /*02dc*/ 	.word	0x00000000
        /*02e0*/ 	.short	0x010a
        /*02e2*/ 	.byte	0x08
	.zero		1


	//   ....[37]....
        /*02e4*/ 	.word	0x00002760
        /*02e8*/ 	.word	0x000000ff
        /*02ec*/ 	.word	0x00000000
        /*02f0*/ 	.short	0x010a
        /*02f2*/ 	.byte	0x08
	.zero		1


	//   ....[38]....
        /*02f4*/ 	.word	0x00002da0
        /*02f8*/ 	.word	0x00000004
        /*02fc*/ 	.word	0x00000000
        /*0300*/ 	.short	0x0101
        /*0302*/ 	.byte	0x3f
	.zero		1


	//   ....[39]....
        /*0304*/ 	.word	0x00003420
        /*0308*/ 	.word	0x00000000
        /*030c*/ 	.word	0x00000000
        /*0310*/ 	.short	0x0101
        /*0312*/ 	.byte	0x3f
	.zero		1


	//   ....[40]....
        /*0314*/ 	.word	0x00004090
        /*0318*/ 	.word	0x00000014
        /*031c*/ 	.word	0x000000c0
        /*0320*/ 	.short	0x010a
        /*0322*/ 	.byte	0x3f
	.zero		1


	//   ....[41]....
        /*0324*/ 	.word	0x000043b0
        /*0328*/ 	.word	0x0000000a
        /*032c*/ 	.word	0x00000000
        /*0330*/ 	.short	0x0101
        /*0332*/ 	.byte	0x3f
	.zero		1


	//   ....[42]....
        /*0334*/ 	.word	0x00004b40
        /*0338*/ 	.word	0x00000015
        /*033c*/ 	.word	0x000000c0
        /*0340*/ 	.short	0x010a
        /*0342*/ 	.byte	0x3f
	.zero		1


	//   ....[43]....
        /*0344*/ 	.word	0x00004d80
        /*0348*/ 	.word	0x0000000d
        /*034c*/ 	.word	0x00000000
        /*0350*/ 	.short	0x0101
        /*0352*/ 	.byte	0x3f
	.zero		1


	//   ....[44]....
        /*0354*/ 	.word	0x00005410
        /*0358*/ 	.word	0x0000000f
        /*035c*/ 	.word	0x000000c0
        /*0360*/ 	.short	0x010a
        /*0362*/ 	.byte	0x3f
	.zero		1


	//   ....[45]....
        /*0364*/ 	.word	0x00005650
        /*0368*/ 	.word	0x0000000d
        /*036c*/ 	.word	0x00000000
        /*0370*/ 	.short	0x0101
        /*0372*/ 	.byte	0x3f
	.zero		1


	//   ....[46]....
        /*0374*/ 	.word	0x00005ce0
        /*0378*/ 	.word	0x0000000e
        /*037c*/ 	.word	0x000000c0
        /*0380*/ 	.short	0x010a
        /*0382*/ 	.byte	0x3f
	.zero		1


	//   ....[47]....
        /*0384*/ 	.word	0x00005f20
        /*0388*/ 	.word	0x0000000c
        /*038c*/ 	.word	0x00000000
        /*0390*/ 	.short	0x0101
        /*0392*/ 	.byte	0x3f
	.zero		1


	//   ....[48]....
        /*0394*/ 	.word	0x000071f0
        /*0398*/ 	.word	0x000000ff
        /*039c*/ 	.word	0x00000108
        /*03a0*/ 	.short	0x010a
        /*03a2*/ 	.byte	0x04
	.zero		1


	//   ....[49]....
        /*03a4*/ 	.word	0x000075f0
        /*03a8*/ 	.word	0x000000ff
        /*03ac*/ 	.word	0x000000e0
        /*03b0*/ 	.short	0x010a
        /*03b2*/ 	.byte	0x04
	.zero		1


	//   ....[50]....
        /*03b4*/ 	.word	0x000076e0
        /*03b8*/ 	.word	0x000000ff
        /*03bc*/ 	.word	0x000000c0
        /*03c0*/ 	.short	0x010b
        /*03c2*/ 	.byte	0x04
	.zero		1


	//   ....[51]....
        /*03c4*/ 	.word	0x00007740
        /*03c8*/ 	.word	0x000000ff
        /*03cc*/ 	.word	0x00000000
        /*03d0*/ 	.short	0x0101
        /*03d2*/ 	.byte	0x05
	.zero		1


	//   ....[52]....
        /*03d4*/ 	.word	0x00007770
        /*03d8*/ 	.word	0x000000ff
        /*03dc*/ 	.word	0x000000e8
        /*03e0*/ 	.short	0x010a
        /*03e2*/ 	.byte	0x04
	.zero		1


	//   ....[53]....
        /*03e4*/ 	.word	0x00007880
        /*03e8*/ 	.word	0x000000ff
        /*03ec*/ 	.word	0x000000c8
        /*03f0*/ 	.short	0x010b
        /*03f2*/ 	.byte	0x04
	.zero		1


	//   ....[54]....
        /*03f4*/ 	.word	0x000078e0
        /*03f8*/ 	.word	0x000000ff
        /*03fc*/ 	.word	0x00000000
        /*0400*/ 	.short	0x0101
        /*0402*/ 	.byte	0x05
	.zero		1


	//   ....[55]....
        /*0404*/ 	.word	0x00007910
        /*0408*/ 	.word	0x000000ff
        /*040c*/ 	.word	0x000000f0
        /*0410*/ 	.short	0x010a
        /*0412*/ 	.byte	0x04
	.zero		1


	//   ....[56]....
        /*0414*/ 	.word	0x00007a20
        /*0418*/ 	.word	0x000000ff
        /*041c*/ 	.word	0x000000d0
        /*0420*/ 	.short	0x010b
        /*0422*/ 	.byte	0x04
	.zero		1


	//   ....[57]....
        /*0424*/ 	.word	0x00007a80
        /*0428*/ 	.word	0x000000ff
        /*042c*/ 	.word	0x00000000
        /*0430*/ 	.short	0x0101
        /*0432*/ 	.byte	0x05
	.zero		1


	//   ....[58]....
        /*0434*/ 	.word	0x00007ab0
        /*0438*/ 	.word	0x000000ff
        /*043c*/ 	.word	0x000000f8
        /*0440*/ 	.short	0x010a
        /*0442*/ 	.byte	0x04
	.zero		1


	//   ....[59]....
        /*0444*/ 	.word	0x00007bc0
        /*0448*/ 	.word	0x000000ff
        /*044c*/ 	.word	0x000000d8
        /*0450*/ 	.short	0x010b
        /*0452*/ 	.byte	0x04
	.zero		1


	//   ....[60]....
        /*0454*/ 	.word	0x00007cb0
        /*0458*/ 	.word	0x000000ff
        /*045c*/ 	.word	0x00000000
        /*0460*/ 	.short	0x0101
        /*0462*/ 	.byte	0x04
	.zero		1


	//   ....[61]....
        /*0464*/ 	.word	0x000082f0
        /*0468*/ 	.word	0x00000005
        /*046c*/ 	.word	0x000000e0
        /*0470*/ 	.short	0x010a
        /*0472*/ 	.byte	0x3f
	.zero		1


	//   ....[62]....
        /*0474*/ 	.word	0x00008330
        /*0478*/ 	.word	0x00000005
        /*047c*/ 	.word	0x000000e8
        /*0480*/ 	.short	0x010a
        /*0482*/ 	.byte	0x3f
	.zero		1


	//   ....[63]....
        /*0484*/ 	.word	0x00008370
        /*0488*/ 	.word	0x00000005
        /*048c*/ 	.word	0x000000f0
        /*0490*/ 	.short	0x010a
        /*0492*/ 	.byte	0x3f
	.zero		1


	//   ....[64]....
        /*0494*/ 	.word	0x000083c0
        /*0498*/ 	.word	0x00000005
        /*049c*/ 	.word	0x000000f8
        /*04a0*/ 	.short	0x010a
        /*04a2*/ 	.byte	0x3f
	.zero		1


	//   ....[65]....
        /*04a4*/ 	.word	0x00008700
        /*04a8*/ 	.word	0x0000000e
        /*04ac*/ 	.word	0x00000060
        /*04b0*/ 	.short	0x010a
        /*04b2*/ 	.byte	0x3f
	.zero		1


	//   ....[66]....
        /*04b4*/ 	.word	0x00008a60
        /*04b8*/ 	.word	0x00000006
        /*04bc*/ 	.word	0x00000108
        /*04c0*/ 	.short	0x0101
        /*04c2*/ 	.byte	0x3f
	.zero		1


	//   ....[67]....
        /*04c4*/ 	.word	0x000091a0
        /*04c8*/ 	.word	0x00000007
        /*04cc*/ 	.word	0x00000000
        /*04d0*/ 	.short	0x010a
        /*04d2*/ 	.byte	0x3f
	.zero		1


	//   ....[68]....
        /*04d4*/ 	.word	0x00009220
        /*04d8*/ 	.word	0x00000009
        /*04dc*/ 	.word	0x00000000
        /*04e0*/ 	.short	0x010a
        /*04e2*/ 	.byte	0x3f
	.zero		1


	//   ....[69]....
        /*04e4*/ 	.word	0x000092b0
        /*04e8*/ 	.word	0x00000006
        /*04ec*/ 	.word	0x00000000
        /*04f0*/ 	.short	0x010a
        /*04f2*/ 	.byte	0x3f
	.zero		1


	//   ....[70]....
        /*04f4*/ 	.word	0x00009340
        /*04f8*/ 	.word	0x00000009
        /*04fc*/ 	.word	0x00000000
        /*0500*/ 	.short	0x010a
        /*0502*/ 	.byte	0x3f
	.zero		1


	//   ....[71]....
        /*0504*/ 	.word	0x000093d0
        /*0508*/ 	.word	0x00000006
        /*050c*/ 	.word	0x00000000
        /*0510*/ 	.short	0x010a
        /*0512*/ 	.byte	0x3f
	.zero		1


	//   ....[72]....
        /*0514*/ 	.word	0x00009460
        /*0518*/ 	.word	0x00000009
        /*051c*/ 	.word	0x00000000
        /*0520*/ 	.short	0x010a
        /*0522*/ 	.byte	0x3f
	.zero		1


	//   ....[73]....
        /*0524*/ 	.word	0x000094f0
        /*0528*/ 	.word	0x00000006
        /*052c*/ 	.word	0x00000000
        /*0530*/ 	.short	0x010a
        /*0532*/ 	.byte	0x3f
	.zero		1


	//   ....[74]....
        /*0534*/ 	.word	0x00009580
        /*0538*/ 	.word	0x00000009
        /*053c*/ 	.word	0x00000000
        /*0540*/ 	.short	0x010a
        /*0542*/ 	.byte	0x3f
	.zero		1


	//   ....[75]....
        /*0544*/ 	.word	0x00009610
        /*0548*/ 	.word	0x00000006
        /*054c*/ 	.word	0x00000000
        /*0550*/ 	.short	0x010a
        /*0552*/ 	.byte	0x3f
	.zero		1


	//   ....[76]....
        /*0554*/ 	.word	0x000096a0
        /*0558*/ 	.word	0x00000009
        /*055c*/ 	.word	0x00000000
        /*0560*/ 	.short	0x010a
        /*0562*/ 	.byte	0x3f
	.zero		1


	//   ....[77]....
        /*0564*/ 	.word	0x00009730
        /*0568*/ 	.word	0x00000006
        /*056c*/ 	.word	0x00000000
        /*0570*/ 	.short	0x010a
        /*0572*/ 	.byte	0x3f
	.zero		1


	//   ....[78]....
        /*0574*/ 	.word	0x000097c0
        /*0578*/ 	.word	0x00000003
        /*057c*/ 	.word	0x00000000
        /*0580*/ 	.short	0x010a
        /*0582*/ 	.byte	0x3f
	.zero		1


	//   ....[79]....
        /*0584*/ 	.word	0x00009830
        /*0588*/ 	.word	0x00000003
        /*058c*/ 	.word	0x00000000
        /*0590*/ 	.short	0x010a
        /*0592*/ 	.byte	0x3f
	.zero		1


	//   ....[80]....
        /*0594*/ 	.word	0x00009890
        /*0598*/ 	.word	0x00000005
        /*059c*/ 	.word	0x00000000
        /*05a0*/ 	.short	0x010a
        /*05a2*/ 	.byte	0x3f
	.zero		1


	//   ....[81]....
        /*05a4*/ 	.word	0x000098e0
        /*05a8*/ 	.word	0x00000014
        /*05ac*/ 	.word	0x000000c0
        /*05b0*/ 	.short	0x010a
        /*05b2*/ 	.byte	0x3f
	.zero		1


	//   ....[82]....
        /*05b4*/ 	.word	0x00009930
        /*05b8*/ 	.word	0x00000015
        /*05bc*/ 	.word	0x000000c0
        /*05c0*/ 	.short	0x010a
        /*05c2*/ 	.byte	0x3f
	.zero		1


	//   ....[83]....
        /*05c4*/ 	.word	0x00009980
        /*05c8*/ 	.word	0x0000000f
        /*05cc*/ 	.word	0x000000c0
        /*05d0*/ 	.short	0x010a
        /*05d2*/ 	.byte	0x3f
	.zero		1


	//   ....[84]....
        /*05d4*/ 	.word	0x000099d0
        /*05d8*/ 	.word	0x0000000e
        /*05dc*/ 	.word	0x000000c0
        /*05e0*/ 	.short	0x010a
        /*05e2*/ 	.byte	0x3f
	.zero		1


	//   ....[85]....
        /*05e4*/ 	.word	0x00009a30
        /*05e8*/ 	.word	0x00000006
        /*05ec*/ 	.word	0x00000108
        /*05f0*/ 	.short	0x010a
        /*05f2*/ 	.byte	0x3f
	.zero		1


	//   ....[86]....
        /*05f4*/ 	.word	0x00009a90
        /*05f8*/ 	.word	0x00000005
        /*05fc*/ 	.word	0x000000e0
        /*0600*/ 	.short	0x010a
        /*0602*/ 	.byte	0x3f
	.zero		1


	//   ....[87]....
        /*0604*/ 	.word	0x00009af0
        /*0608*/ 	.word	0x00000005
        /*060c*/ 	.word	0x000000e8
        /*0610*/ 	.short	0x010a
        /*0612*/ 	.byte	0x3f
	.zero		1


	//   ....[88]....
        /*0614*/ 	.word	0x00009b50
        /*0618*/ 	.word	0x00000005
        /*061c*/ 	.word	0x000000f0
        /*0620*/ 	.short	0x010a
        /*0622*/ 	.byte	0x3f
	.zero		1


	//   ....[89]....
        /*0624*/ 	.word	0x00009bb0
        /*0628*/ 	.word	0x00000005
        /*062c*/ 	.word	0x000000f8
        /*0630*/ 	.short	0x010a
        /*0632*/ 	.byte	0x3f
	.zero		1


	//   ....[90]....
        /*0634*/ 	.word	0x00009c00
        /*0638*/ 	.word	0x00000005
        /*063c*/ 	.word	0x000000e0
        /*0640*/ 	.short	0x010a
        /*0642*/ 	.byte	0x3f
	.zero		1


	//   ....[91]....
        /*0644*/ 	.word	0x00009c50
        /*0648*/ 	.word	0x00000005
        /*064c*/ 	.word	0x000000e8
        /*0650*/ 	.short	0x010a
        /*0652*/ 	.byte	0x3f
	.zero		1


	//   ....[92]....
        /*0654*/ 	.word	0x00009ca0
        /*0658*/ 	.word	0x00000005
        /*065c*/ 	.word	0x000000f0
        /*0660*/ 	.short	0x010a
        /*0662*/ 	.byte	0x3f
	.zero		1


	//   ....[93]....
        /*0664*/ 	.word	0x00009d70
        /*0668*/ 	.word	0x0000000e
        /*066c*/ 	.word	0x00000060
        /*0670*/ 	.short	0x010a
        /*0672*/ 	.byte	0x3f
	.zero		1


	//   ....[94]....
        /*0674*/ 	.word	0x00009e40
        /*0678*/ 	.word	0x00000007
        /*067c*/ 	.word	0x00000000
        /*0680*/ 	.short	0x010a
        /*0682*/ 	.byte	0x3f
	.zero		1


	//   ....[95]....
        /*0684*/ 	.word	0x00009e90
        /*0688*/ 	.word	0x00000009
        /*068c*/ 	.word	0x00000000
        /*0690*/ 	.short	0x010a
        /*0692*/ 	.byte	0x3f
	.zero		1


	//   ....[96]....
        /*0694*/ 	.word	0x00009ee0
        /*0698*/ 	.word	0x00000006
        /*069c*/ 	.word	0x00000000
        /*06a0*/ 	.short	0x010a
        /*06a2*/ 	.byte	0x3f
	.zero		1


	//   ....[97]....
        /*06a4*/ 	.word	0x00009f30
        /*06a8*/ 	.word	0x00000009
        /*06ac*/ 	.word	0x00000000
        /*06b0*/ 	.short	0x010a
        /*06b2*/ 	.byte	0x3f
	.zero		1


	//   ....[98]....
        /*06b4*/ 	.word	0x00009f80
        /*06b8*/ 	.word	0x00000006
        /*06bc*/ 	.word	0x00000000
        /*06c0*/ 	.short	0x010a
        /*06c2*/ 	.byte	0x3f
	.zero		1


	//   ....[99]....
        /*06c4*/ 	.word	0x00009fd0
        /*06c8*/ 	.word	0x00000009
        /*06cc*/ 	.word	0x00000000
        /*06d0*/ 	.short	0x010a
        /*06d2*/ 	.byte	0x3f
	.zero		1


	//   ....[100]....
        /*06d4*/ 	.word	0x0000a020
        /*06d8*/ 	.word	0x00000006
        /*06dc*/ 	.word	0x00000000
        /*06e0*/ 	.short	0x010a
        /*06e2*/ 	.byte	0x3f
	.zero		1


	//   ....[101]....
        /*06e4*/ 	.word	0x0000a070
        /*06e8*/ 	.word	0x00000009
        /*06ec*/ 	.word	0x00000000
        /*06f0*/ 	.short	0x010a
        /*06f2*/ 	.byte	0x3f
	.zero		1


	//   ....[102]....
        /*06f4*/ 	.word	0x0000a0c0
        /*06f8*/ 	.word	0x00000006
        /*06fc*/ 	.word	0x00000000
        /*0700*/ 	.short	0x010a
        /*0702*/ 	.byte	0x3f
	.zero		1


	//   ....[103]....
        /*0704*/ 	.word	0x0000a110
        /*0708*/ 	.word	0x00000009
        /*070c*/ 	.word	0x00000000
        /*0710*/ 	.short	0x010a
        /*0712*/ 	.byte	0x3f
	.zero		1


	//   ....[104]....
        /*0714*/ 	.word	0x0000a160
        /*0718*/ 	.word	0x00000006
        /*071c*/ 	.word	0x00000000
        /*0720*/ 	.short	0x010a
        /*0722*/ 	.byte	0x3f
	.zero		1


	//----- nvinfo : EIATTR_NUM_MBARRIERS
	.align		4
.L_36:
        /*0724*/ 	.byte	0x03, 0x38
        /*0726*/ 	.short	0x0022


	//----- nvinfo : EIATTR_EXIT_INSTR_OFFSETS
	.align		4
        /*0728*/ 	.byte	0x04, 0x1c
        /*072a*/ 	.short	(.L_38 - .L_37)


	//   ....[0]....
.L_37:
        /*072c*/ 	.word	0x00000f90


	//   ....[1]....
        /*0730*/ 	.word	0x000016e0


	//   ....[2]....
        /*0734*/ 	.word	0x00006be0


	//   ....[3]....
        /*0738*/ 	.word	0x00007130


	//   ....[4]....
        /*073c*/ 	.word	0x00007180


	//   ....[5]....
        /*0740*/ 	.word	0x00008410


	//   ....[6]....
        /*0744*/ 	.word	0x00009810


	//----- nvinfo : EIATTR_MAX_THREADS
	.align		4
.L_38:
        /*0748*/ 	.byte	0x04, 0x05
        /*074a*/ 	.short	(.L_40 - .L_39)
.L_39:
        /*074c*/ 	.word	0x00000180
        /*0750*/ 	.word	0x00000001
        /*0754*/ 	.word	0x00000001


	//----- nvinfo : EIATTR_CRS_STACK_SIZE
	.align		4
.L_40:
        /*0758*/ 	.byte	0x04, 0x1e
        /*075a*/ 	.short	(.L_42 - .L_41)
.L_41:
        /*075c*/ 	.word	0x00000000


	//----- nvinfo : EIATTR_CBANK_PARAM_SIZE
	.align		4
.L_42:
        /*0760*/ 	.byte	0x03, 0x19
        /*0762*/ 	.short	0x0770


	//----- nvinfo : EIATTR_PARAM_CBANK
	.align		4
        /*0764*/ 	.byte	0x04, 0x0a
        /*0766*/ 	.short	(.L_44 - .L_43)
	.align		4
.L_43:
        /*0768*/ 	.word	index@(.nv.constant0._ZN7cutlass13device_kernelINS_4gemm6kernel13GemmUniversalIN4cute5tupleIJiiiiEEENS1_10collective13CollectiveMmaINS1_37MainloopSm90TmaGmmaWarpSpecializedFP8ILi12ENS5_IJNS4_1CILi2EEENSA_ILi1EEESC_EEENS1_35KernelTmaWarpSpecializedCooperativeEEENS5_IJNSA_ILi128EEESG_NSA_ILi64EEEEEENS_12float_e4m3_tENS5_IJlSC_lEEESJ_SK_NS4_8TiledMMAINS4_8MMA_AtomIJNS4_4SM904GMMA31MMA_64x128x32_F32E4M3E4M3_SS_TNILNSO_7ScaleInE1ELSQ_1EEEEEENS4_6LayoutISD_NS5_IJSC_NSA_ILi0EEESU_EEEEENS5_IJNS4_10UnderscoreESX_SX_EEEEENS4_13SM90_TMA_LOADENS4_14ComposedLayoutINS4_7SwizzleILi2ELi4ELi3EEENS4_18smem_ptr_flag_bitsILi8EEENST_INS5_IJNSA_ILi8EEESH_EEENS5_IJSH_SC_EEEEEEEvNS4_8identityENS4_23SM90_TMA_LOAD_MULTICASTES1A_vS1B_EENS_8epilogue10collective18CollectiveEpilogueINS1E_22Sm90TmaWarpSpecializedILi4ELi2ELi16ELb0ELb0EEEJSI_NS5_IJSG_NSA_ILi32EEEEEESJ_SK_SJ_SK_NS1E_6fusion15FusionCallbacksIS1I_NS1L_17LinCombPerRowBiasISJ_fSJ_SJ_fLi16ELNS_15FloatRoundStyleE2EEESI_S1K_JEEES10_NS11_INS12_ILi1ELi4ELi3EEES15_NST_INS5_IJS16_S1J_EEENS5_IJS1J_SC_EEEEEEENS4_39AutoVectorizingCopyWithAssumedAlignmentILi128EEENS4_14SM90_TMA_STOREES1V_S1X_NS4_9Copy_AtomIJNS4_17SM90_U32x4_STSM_NENS_6half_tEEEEvEEEvvEEEEvNT_6ParamsE)
        /*076c*/ 	.short	0x0210
        /*076e*/ 	.short	0x0770


	//----- nvinfo : EIATTR_SW_WAR
	.align		4
.L_44:
        /*0770*/ 	.byte	0x04, 0x36
        /*0772*/ 	.short	(.L_46 - .L_45)
.L_45:
        /*0774*/ 	.word	0x00000008
.L_46:


//--------------------- .nv.callgraph             --------------------------
	.section	.nv.callgraph,"",@"SHT_CUDA_CALLGRAPH"
	.align	4
	.sectionentsize	8
	.align		4
        /*0000*/ 	.word	0x00000000
	.align		4
        /*0004*/ 	.word	0xffffffff
	.align		4
        /*0008*/ 	.word	index@(_ZN7cutlass13device_kernelINS_4gemm6kernel13GemmUniversalIN4cute5tupleIJiiiiEEENS1_10collective13CollectiveMmaINS1_37MainloopSm90TmaGmmaWarpSpecializedFP8ILi12ENS5_IJNS4_1CILi2EEENSA_ILi1EEESC_EEENS1_35KernelTmaWarpSpecializedCooperativeEEENS5_IJNSA_ILi128EEESG_NSA_ILi64EEEEEENS_12float_e4m3_tENS5_IJlSC_lEEESJ_SK_NS4_8TiledMMAINS4_8MMA_AtomIJNS4_4SM904GMMA31MMA_64x128x32_F32E4M3E4M3_SS_TNILNSO_7ScaleInE1ELSQ_1EEEEEENS4_6LayoutISD_NS5_IJSC_NSA_ILi0EEESU_EEEEENS5_IJNS4_10UnderscoreESX_SX_EEEEENS4_13SM90_TMA_LOADENS4_14ComposedLayoutINS4_7SwizzleILi2ELi4ELi3EEENS4_18smem_ptr_flag_bitsILi8EEENST_INS5_IJNSA_ILi8EEESH_EEENS5_IJSH_SC_EEEEEEEvNS4_8identityENS4_23SM90_TMA_LOAD_MULTICASTES1A_vS1B_EENS_8epilogue10collective18CollectiveEpilogueINS1E_22Sm90TmaWarpSpecializedILi4ELi2ELi16ELb0ELb0EEEJSI_NS5_IJSG_NSA_ILi32EEEEEESJ_SK_SJ_SK_NS1E_6fusion15FusionCallbacksIS1I_NS1L_17LinCombPerRowBiasISJ_fSJ_SJ_fLi16ELNS_15FloatRoundStyleE2EEESI_S1K_JEEES10_NS11_INS12_ILi1ELi4ELi3EEES15_NST_INS5_IJS16_S1J_EEENS5_IJS1J_SC_EEEEEEENS4_39AutoVectorizingCopyWithAssumedAlignmentILi128EEENS4_14SM90_TMA_STOREES1V_S1X_NS4_9Copy_AtomIJNS4_17SM90_U32x4_STSM_NENS_6half_tEEEEvEEEvvEEEEvNT_6ParamsE)
	.align		4
        /*000c*/ 	.word	index@(__assertfail)
	.align		4
        /*0010*/ 	.word	0x00000000
	.align		4
        /*0014*/ 	.word	0xfffffffe
	.align		4
        /*0018*/ 	.word	0x00000000
	.align		4
        /*001c*/ 	.word	0xfffffffd
	.align		4
        /*0020*/ 	.word	0x00000000
	.align		4
        /*0024*/ 	.word	0xfffffffc


//--------------------- .nv.constant4             --------------------------
	.section	.nv.constant4,"a",@progbits
	.align	8
	.align		8
.nv.constant4:
        /*0000*/ 	.dword	__assertfail
	.align		8
        /*0008*/ 	.dword	__unnamed_1
	.align		8
        /*0010*/ 	.dword	__unnamed_2
	.align		8
        /*0018*/ 	.dword	_ZN39_INTERNAL_c5e5fe31_4_k_cu_769cac51_38524cuda3std3__45__cpo5beginE
	.align		8
        /*0020*/ 	.dword	_ZN39_INTERNAL_c5e5fe31_4_k_cu_769cac51_38524cuda3std3__45__cpo3endE
	.align		8
        /*0028*/ 	.dword	_ZN39_INTERNAL_c5e5fe31_4_k_cu_769cac51_38524cuda3std3__45__cpo6cbeginE
	.align		8
        /*0030*/ 	.dword	_ZN39_INTERNAL_c5e5fe31_4_k_cu_769cac51_38524cuda3std3__45__cpo4cendE
	.align		8
        /*0038*/ 	.dword	_ZN39_INTERNAL_c5e5fe31_4_k_cu_769cac51_38524cuda3std3__441_GLOBAL__N__c5e5fe31_4_k_cu_769cac51_38526ignoreE
	.align		8
        /*0040*/ 	.dword	_ZN39_INTERNAL_c5e5fe31_4_k_cu_769cac51_38524cuda3std3__419piecewise_constructE
	.align		8
        /*0048*/ 	.dword	_ZN39_INTERNAL_c5e5fe31_4_k_cu_769cac51_38524cuda3std3__48in_placeE
	.align		8
        /*0050*/ 	.dword	_ZN39_INTERNAL_c5e5fe31_4_k_cu_769cac51_38524cuda3std6ranges3__45__cpo4swapE
	.align		8
        /*0058*/ 	.dword	_ZN39_INTERNAL_c5e5fe31_4_k_cu_769cac51_38524cuda3std6ranges3__45__cpo9iter_moveE
	.align		8
        /*0060*/ 	.dword	_ZN39_INTERNAL_c5e5fe31_4_k_cu_769cac51_38524cute7productE
	.align		8
        /*0068*/ 	.dword	_ZN39_INTERNAL_c5e5fe31_4_k_cu_769cac51_38524cute1_E
	.align		8
        /*0070*/ 	.dword	$str$24
	.align		8
        /*0078*/ 	.dword	$str$25


//--------------------- .text._ZN7cutlass13device_kernelINS_4gemm6kernel13GemmUniversalIN4cute5tupleIJiiiiEEENS1_10collective13CollectiveMmaINS1_37MainloopSm90TmaGmmaWarpSpecializedFP8ILi12ENS5_IJNS4_1CILi2EEENSA_ILi1EEESC_EEENS1_35KernelTmaWarpSpecializedCooperativeEEENS5_IJNSA_ILi128EEESG_NSA_ILi64EEEEEENS_12float_e4m3_tENS5_IJlSC_lEEESJ_SK_NS4_8TiledMMAINS4_8MMA_AtomIJNS4_4SM904GMMA31MMA_64x128x32_F32E4M3E4M3_SS_TNILNSO_7ScaleInE1ELSQ_1EEEEEENS4_6LayoutISD_NS5_IJSC_NSA_ILi0EEESU_EEEEENS5_IJNS4_10UnderscoreESX_SX_EEEEENS4_13SM90_TMA_LOADENS4_14ComposedLayoutINS4_7SwizzleILi2ELi4ELi3EEENS4_18smem_ptr_flag_bitsILi8EEENST_INS5_IJNSA_ILi8EEESH_EEENS5_IJSH_SC_EEEEEEEvNS4_8identityENS4_23SM90_TMA_LOAD_MULTICASTES1A_vS1B_EENS_8epilogue10collective18CollectiveEpilogueINS1E_22Sm90TmaWarpSpecializedILi4ELi2ELi16ELb0ELb0EEEJSI_NS5_IJSG_NSA_ILi32EEEEEESJ_SK_SJ_SK_NS1E_6fusion15FusionCallbacksIS1I_NS1L_17LinCombPerRowBiasISJ_fSJ_SJ_fLi16ELNS_15FloatRoundStyleE2EEESI_S1K_JEEES10_NS11_INS12_ILi1ELi4ELi3EEES15_NST_INS5_IJS16_S1J_EEENS5_IJS1J_SC_EEEEEEENS4_39AutoVectorizingCopyWithAssumedAlignmentILi128EEENS4_14SM90_TMA_STOREES1V_S1X_NS4_9Copy_AtomIJNS4_17SM90_U32x4_STSM_NENS_6half_tEEEEvEEEvvEEEEvNT_6ParamsE --------------------------
	.section	.text._ZN7cutlass13device_kernelINS_4gemm6kernel13GemmUniversalIN4cute5tupleIJiiiiEEENS1_10collective13CollectiveMmaINS1_37MainloopSm90TmaGmmaWarpSpecializedFP8ILi12ENS5_IJNS4_1CILi2EEENSA_ILi1EEESC_EEENS1_35KernelTmaWarpSpecializedCooperativeEEENS5_IJNSA_ILi128EEESG_NSA_ILi64EEEEEENS_12float_e4m3_tENS5_IJlSC_lEEESJ_SK_NS4_8TiledMMAINS4_8MMA_AtomIJNS4_4SM904GMMA31MMA_64x128x32_F32E4M3E4M3_SS_TNILNSO_7ScaleInE1ELSQ_1EEEEEENS4_6LayoutISD_NS5_IJSC_NSA_ILi0EEESU_EEEEENS5_IJNS4_10UnderscoreESX_SX_EEEEENS4_13SM90_TMA_LOADENS4_14ComposedLayoutINS4_7SwizzleILi2ELi4ELi3EEENS4_18smem_ptr_flag_bitsILi8EEENST_INS5_IJNSA_ILi8EEESH_EEENS5_IJSH_SC_EEEEEEEvNS4_8identityENS4_23SM90_TMA_LOAD_MULTICASTES1A_vS1B_EENS_8epilogue10collective18CollectiveEpilogueINS1E_22Sm90TmaWarpSpecializedILi4ELi2ELi16ELb0ELb0EEEJSI_NS5_IJSG_NSA_ILi32EEEEEESJ_SK_SJ_SK_NS1E_6fusion15FusionCallbacksIS1I_NS1L_17LinCombPerRowBiasISJ_fSJ_SJ_fLi16ELNS_15FloatRoundStyleE2EEESI_S1K_JEEES10_NS11_INS12_ILi1ELi4ELi3EEES15_NST_INS5_IJS16_S1J_EEENS5_IJS1J_SC_EEEEEEENS4_39AutoVectorizingCopyWithAssumedAlignmentILi128EEENS4_14SM90_TMA_STOREES1V_S1X_NS4_9Copy_AtomIJNS4_17SM90_U32x4_STSM_NENS_6half_tEEEEvEEEvvEEEEvNT_6ParamsE,"ax",@progbits
	.align	128
.text._ZN7cutlass13device_kernelINS_4gemm6kernel13GemmUniversalIN4cute5tupleIJiiiiEEENS1_10collective13CollectiveMmaINS1_37MainloopSm90TmaGmmaWarpSpecializedFP8ILi12ENS5_IJNS4_1CILi2EEENSA_ILi1EEESC_EEENS1_35KernelTmaWarpSpecializedCooperativeEEENS5_IJNSA_ILi128EEESG_NSA_ILi64EEEEEENS_12float_e4m3_tENS5_IJlSC_lEEESJ_SK_NS4_8TiledMMAINS4_8MMA_AtomIJNS4_4SM904GMMA31MMA_64x128x32_F32E4M3E4M3_SS_TNILNSO_7ScaleInE1ELSQ_1EEEEEENS4_6LayoutISD_NS5_IJSC_NSA_ILi0EEESU_EEEEENS5_IJNS4_10UnderscoreESX_SX_EEEEENS4_13SM90_TMA_LOADENS4_14ComposedLayoutINS4_7SwizzleILi2ELi4ELi3EEENS4_18smem_ptr_flag_bitsILi8EEENST_INS5_IJNSA_ILi8EEESH_EEENS5_IJSH_SC_EEEEEEEvNS4_8identityENS4_23SM90_TMA_LOAD_MULTICASTES1A_vS1B_EENS_8epilogue10collective18CollectiveEpilogueINS1E_22Sm90TmaWarpSpecializedILi4ELi2ELi16ELb0ELb0EEEJSI_NS5_IJSG_NSA_ILi32EEEEEESJ_SK_SJ_SK_NS1E_6fusion15FusionCallbacksIS1I_NS1L_17LinCombPerRowBiasISJ_fSJ_SJ_fLi16ELNS_15FloatRoundStyleE2EEESI_S1K_JEEES10_NS11_INS12_ILi1ELi4ELi3EEES15_NST_INS5_IJS16_S1J_EEENS5_IJS1J_SC_EEEEEEENS4_39AutoVectorizingCopyWithAssumedAlignmentILi128EEENS4_14SM90_TMA_STOREES1V_S1X_NS4_9Copy_AtomIJNS4_17SM90_U32x4_STSM_NENS_6half_tEEEEvEEEvvEEEEvNT_6ParamsE:
        .type           _ZN7cutlass13device_kernelINS_4gemm6kernel13GemmUniversalIN4cute5tupleIJiiiiEEENS1_10collective13CollectiveMmaINS1_37MainloopSm90TmaGmmaWarpSpecializedFP8ILi12ENS5_IJNS4_1CILi2EEENSA_ILi1EEESC_EEENS1_35KernelTmaWarpSpecializedCooperativeEEENS5_IJNSA_ILi128EEESG_NSA_ILi64EEEEEENS_12float_e4m3_tENS5_IJlSC_lEEESJ_SK_NS4_8TiledMMAINS4_8MMA_AtomIJNS4_4SM904GMMA31MMA_64x128x32_F32E4M3E4M3_SS_TNILNSO_7ScaleInE1ELSQ_1EEEEEENS4_6LayoutISD_NS5_IJSC_NSA_ILi0EEESU_EEEEENS5_IJNS4_10UnderscoreESX_SX_EEEEENS4_13SM90_TMA_LOADENS4_14ComposedLayoutINS4_7SwizzleILi2ELi4ELi3EEENS4_18smem_ptr_flag_bitsILi8EEENST_INS5_IJNSA_ILi8EEESH_EEENS5_IJSH_SC_EEEEEEEvNS4_8identityENS4_23SM90_TMA_LOAD_MULTICASTES1A_vS1B_EENS_8epilogue10collective18CollectiveEpilogueINS1E_22Sm90TmaWarpSpecializedILi4ELi2ELi16ELb0ELb0EEEJSI_NS5_IJSG_NSA_ILi32EEEEEESJ_SK_SJ_SK_NS1E_6fusion15FusionCallbacksIS1I_NS1L_17LinCombPerRowBiasISJ_fSJ_SJ_fLi16ELNS_15FloatRoundStyleE2EEESI_S1K_JEEES10_NS11_INS12_ILi1ELi4ELi3EEES15_NST_INS5_IJS16_S1J_EEENS5_IJS1J_SC_EEEEEEENS4_39AutoVectorizingCopyWithAssumedAlignmentILi128EEENS4_14SM90_TMA_STOREES1V_S1X_NS4_9Copy_AtomIJNS4_17SM90_U32x4_STSM_NENS_6half_tEEEEvEEEvvEEEEvNT_6ParamsE,@function
        .size           _ZN7cutlass13device_kernelINS_4gemm6kernel13GemmUniversalIN4cute5tupleIJiiiiEEENS1_10collective13CollectiveMmaINS1_37MainloopSm90TmaGmmaWarpSpecializedFP8ILi12ENS5_IJNS4_1CILi2EEENSA_ILi1EEESC_EEENS1_35KernelTmaWarpSpecializedCooperativeEEENS5_IJNSA_ILi128EEESG_NSA_ILi64EEEEEENS_12float_e4m3_tENS5_IJlSC_lEEESJ_SK_NS4_8TiledMMAINS4_8MMA_AtomIJNS4_4SM904GMMA31MMA_64x128x32_F32E4M3E4M3_SS_TNILNSO_7ScaleInE1ELSQ_1EEEEEENS4_6LayoutISD_NS5_IJSC_NSA_ILi0EEESU_EEEEENS5_IJNS4_10UnderscoreESX_SX_EEEEENS4_13SM90_TMA_LOADENS4_14ComposedLayoutINS4_7SwizzleILi2ELi4ELi3EEENS4_18smem_ptr_flag_bitsILi8EEENST_INS5_IJNSA_ILi8EEESH_EEENS5_IJSH_SC_EEEEEEEvNS4_8identityENS4_23SM90_TMA_LOAD_MULTICASTES1A_vS1B_EENS_8epilogue10collective18CollectiveEpilogueINS1E_22Sm90TmaWarpSpecializedILi4ELi2ELi16ELb0ELb0EEEJSI_NS5_IJSG_NSA_ILi32EEEEEESJ_SK_SJ_SK_NS1E_6fusion15FusionCallbacksIS1I_NS1L_17LinCombPerRowBiasISJ_fSJ_SJ_fLi16ELNS_15FloatRoundStyleE2EEESI_S1K_JEEES10_NS11_INS12_ILi1ELi4ELi3EEES15_NST_INS5_IJS16_S1J_EEENS5_IJS1J_SC_EEEEEEENS4_39AutoVectorizingCopyWithAssumedAlignmentILi128EEENS4_14SM90_TMA_STOREES1V_S1X_NS4_9Copy_AtomIJNS4_17SM90_U32x4_STSM_NENS_6half_tEEEEvEEEvvEEEEvNT_6ParamsE,(.L_x_211 - _ZN7cutlass13device_kernelINS_4gemm6kernel13GemmUniversalIN4cute5tupleIJiiiiEEENS1_10collective13CollectiveMmaINS1_37MainloopSm90TmaGmmaWarpSpecializedFP8ILi12ENS5_IJNS4_1CILi2EEENSA_ILi1EEESC_EEENS1_35KernelTmaWarpSpecializedCooperativeEEENS5_IJNSA_ILi128EEESG_NSA_ILi64EEEEEENS_12float_e4m3_tENS5_IJlSC_lEEESJ_SK_NS4_8TiledMMAINS4_8MMA_AtomIJNS4_4SM904GMMA31MMA_64x128x32_F32E4M3E4M3_SS_TNILNSO_7ScaleInE1ELSQ_1EEEEEENS4_6LayoutISD_NS5_IJSC_NSA_ILi0EEESU_EEEEENS5_IJNS4_10UnderscoreESX_SX_EEEEENS4_13SM90_TMA_LOADENS4_14ComposedLayoutINS4_7SwizzleILi2ELi4ELi3EEENS4_18smem_ptr_flag_bitsILi8EEENST_INS5_IJNSA_ILi8EEESH_EEENS5_IJSH_SC_EEEEEEEvNS4_8identityENS4_23SM90_TMA_LOAD_MULTICASTES1A_vS1B_EENS_8epilogue10collective18CollectiveEpilogueINS1E_22Sm90TmaWarpSpecializedILi4ELi2ELi16ELb0ELb0EEEJSI_NS5_IJSG_NSA_ILi32EEEEEESJ_SK_SJ_SK_NS1E_6fusion15FusionCallbacksIS1I_NS1L_17LinCombPerRowBiasISJ_fSJ_SJ_fLi16ELNS_15FloatRoundStyleE2EEESI_S1K_JEEES10_NS11_INS12_ILi1ELi4ELi3EEES15_NST_INS5_IJS16_S1J_EEENS5_IJS1J_SC_EEEEEEENS4_39AutoVectorizingCopyWithAssumedAlignmentILi128EEENS4_14SM90_TMA_STOREES1V_S1X_NS4_9Copy_AtomIJNS4_17SM90_U32x4_STSM_NENS_6half_tEEEEvEEEvvEEEEvNT_6ParamsE)
        .other          _ZN7cutlass13device_kernelINS_4gemm6kernel13GemmUniversalIN4cute5tupleIJiiiiEEENS1_10collective13CollectiveMmaINS1_37MainloopSm90TmaGmmaWarpSpecializedFP8ILi12ENS5_IJNS4_1CILi2EEENSA_ILi1EEESC_EEENS1_35KernelTmaWarpSpecializedCooperativeEEENS5_IJNSA_ILi128EEESG_NSA_ILi64EEEEEENS_12float_e4m3_tENS5_IJlSC_lEEESJ_SK_NS4_8TiledMMAINS4_8MMA_AtomIJNS4_4SM904GMMA31MMA_64x128x32_F32E4M3E4M3_SS_TNILNSO_7ScaleInE1ELSQ_1EEEEEENS4_6LayoutISD_NS5_IJSC_NSA_ILi0EEESU_EEEEENS5_IJNS4_10UnderscoreESX_SX_EEEEENS4_13SM90_TMA_LOADENS4_14ComposedLayoutINS4_7SwizzleILi2ELi4ELi3EEENS4_18smem_ptr_flag_bitsILi8EEENST_INS5_IJNSA_ILi8EEESH_EEENS5_IJSH_SC_EEEEEEEvNS4_8identityENS4_23SM90_TMA_LOAD_MULTICASTES1A_vS1B_EENS_8epilogue10collective18CollectiveEpilogueINS1E_22Sm90TmaWarpSpecializedILi4ELi2ELi16ELb0ELb0EEEJSI_NS5_IJSG_NSA_ILi32EEEEEESJ_SK_SJ_SK_NS1E_6fusion15FusionCallbacksIS1I_NS1L_17LinCombPerRowBiasISJ_fSJ_SJ_fLi16ELNS_15FloatRoundStyleE2EEESI_S1K_JEEES10_NS11_INS12_ILi1ELi4ELi3EEES15_NST_INS5_IJS16_S1J_EEENS5_IJS1J_SC_EEEEEEENS4_39AutoVectorizingCopyWithAssumedAlignmentILi128EEENS4_14SM90_TMA_STOREES1V_S1X_NS4_9Copy_AtomIJNS4_17SM90_U32x4_STSM_NENS_6half_tEEEEvEEEvvEEEEvNT_6ParamsE,@"STO_CUDA_ENTRY STV_DEFAULT"
_ZN7cutlass13device_kernelINS_4gemm6kernel13GemmUniversalIN4cute5tupleIJiiiiEEENS1_10collective13CollectiveMmaINS1_37MainloopSm90TmaGmmaWarpSpecializedFP8ILi12ENS5_IJNS4_1CILi2EEENSA_ILi1EEESC_EEENS1_35KernelTmaWarpSpecializedCooperativeEEENS5_IJNSA_ILi128EEESG_NSA_ILi64EEEEEENS_12float_e4m3_tENS5_IJlSC_lEEESJ_SK_NS4_8TiledMMAINS4_8MMA_AtomIJNS4_4SM904GMMA31MMA_64x128x32_F32E4M3E4M3_SS_TNILNSO_7ScaleInE1ELSQ_1EEEEEENS4_6LayoutISD_NS5_IJSC_NSA_ILi0EEESU_EEEEENS5_IJNS4_10UnderscoreESX_SX_EEEEENS4_13SM90_TMA_LOADENS4_14ComposedLayoutINS4_7SwizzleILi2ELi4ELi3EEENS4_18smem_ptr_flag_bitsILi8EEENST_INS5_IJNSA_ILi8EEESH_EEENS5_IJSH_SC_EEEEEEEvNS4_8identityENS4_23SM90_TMA_LOAD_MULTICASTES1A_vS1B_EENS_8epilogue10collective18CollectiveEpilogueINS1E_22Sm90TmaWarpSpecializedILi4ELi2ELi16ELb0ELb0EEEJSI_NS5_IJSG_NSA_ILi32EEEEEESJ_SK_SJ_SK_NS1E_6fusion15FusionCallbacksIS1I_NS1L_17LinCombPerRowBiasISJ_fSJ_SJ_fLi16ELNS_15FloatRoundStyleE2EEESI_S1K_JEEES10_NS11_INS12_ILi1ELi4ELi3EEES15_NST_INS5_IJS16_S1J_EEENS5_IJS1J_SC_EEEEEEENS4_39AutoVectorizingCopyWithAssumedAlignmentILi128EEENS4_14SM90_TMA_STOREES1V_S1X_NS4_9Copy_AtomIJNS4_17SM90_U32x4_STSM_NENS_6half_tEEEEvEEEvvEEEEvNT_6ParamsE:
[----:B------:R-:W1:Y:S01]  /*0000*/  LDC R1, c[0x0][0x28] ;  /* 0x00000a00ff017b82 */ /* 0x000e620000000800 */
[----:B------:R-:W2:Y:S07]  /*0010*/  S2R R18, SR_TID.X ;  /* 0x0000000000127919 */ /* 0x000eae0000002100 */
[----:B------:R-:W3:Y:S01]  /*0020*/  LDC.64 R4, c[0x0][0x588] ;  /* 0x00016200ff047b82 */ /* 0x000ee20000000a00 */
[----:B------:R-:W-:Y:S01]  /*0030*/  ELECT P0, URZ, PT ;  /* 0x00000000003f782f */ /* 0x000fe20003800000 */
[----:B------:R-:W-:Y:S01]  /*0040*/  BSSY B0, `(.L_x_0) ;  /* 0x0000016000007945 */ /* 0x000fe20003800000 */
[----:B--2---:R-:W-:-:S02]  /*0050*/  SHF.R.U32.HI R0, RZ, 0x5, R18 ;  /* 0x00000005ff007819 */ /* 0x004fc40000011612 */
[----:B------:R-:W-:-:S03]  /*0060*/  SHF.R.U32.HI R6, RZ, 0x7, R18 ;  /* 0x00000007ff067819 */ /* 0x000fc60000011612 */
[----:B------:R-:W2:Y:S04]  /*0070*/  SHFL.IDX PT, R3, R0, RZ, 0x1f ;  /* 0x00001fff00037589 */ /* 0x000ea800000e0000 */
[----:B------:R4:W1:Y:S01]  /*0080*/  SHFL.IDX PT, R7, R6, RZ, 0x1f ;  /* 0x00001fff06077589 */ /* 0x00086200000e0000 */
[----:B--2---:R-:W-:Y:S02]  /*0090*/  ISETP.NE.OR P0, PT, R3, RZ, !P0 ;  /* 0x000000ff0300720c */ /* 0x004fe40004705670 */
[----:B------:R-:W-:-:S11]  /*00a0*/  SHF.R.S32.HI R2, RZ, 0x1f, R3 ;  /* 0x0000001fff027819 */ /* 0x000fd60000011403 */
[----:B-1-34-:R-:W-:Y:S05]  /*00b0*/  @P0 BRA `(.L_x_1) ;  /* 0x0000000000380947 */ /* 0x01afea0003800000 */
[----:B------:R-:W-:Y:S02]  /*00c0*/  ULDC.64 UR4, c[0x0][0x198] ;  /* 0x0000660000047ab9 */ /* 0x000fe40000000a00 */
[----:B------:R-:W-:Y:S02]  /*00d0*/  UIADD3 UR6, UP0, UR4, 0xf0, URZ ;  /* 0x000000f004067890 */ /* 0x000fe4000ff1e03f */
[----:B------:R-:W-:Y:S02]  /*00e0*/  UIADD3 UR8, UP1, UR4, 0x1f0, URZ ;  /* 0x000001f004087890 */ /* 0x000fe4000ff3e03f */
[----:B------:R-:W-:Y:S02]  /*00f0*/  UIADD3 UR10, UP2, UR4, 0x3f0, URZ ;  /* 0x000003f0040a7890 */ /* 0x000fe4000ff5e03f */
[----:B------:R-:W-:Y:S02]  /*0100*/  UIADD3 UR4, UP3, UR4, 0x4f0, URZ ;  /* 0x000004f004047890 */ /* 0x000fe4000ff7e03f */
[----:B------:R-:W-:-:S02]  /*0110*/  UIADD3.X UR7, URZ, UR5, URZ, UP0, !UPT ;  /* 0x000000053f077290 */ /* 0x000fc400087fe43f */
[----:B------:R-:W-:Y:S02]  /*0120*/  UIADD3.X UR9, URZ, UR5, URZ, UP1, !UPT ;  /* 0x000000053f097290 */ /* 0x000fe40008ffe43f */
[----:B------:R-:W-:Y:S02]  /*0130*/  UIADD3.X UR11, URZ, UR5, URZ, UP2, !UPT ;  /* 0x000000053f0b7290 */ /* 0x000fe400097fe43f */
[----:B------:R-:W-:-:S03]  /*0140*/  UIADD3.X UR5, URZ, UR5, URZ, UP3, !UPT ;  /* 0x000000053f057290 */ /* 0x000fc60009ffe43f */
[----:B------:R1:W-:Y:S02]  /*0150*/  UTMACCTL.PF [UR6] ;  /* 0x00000000060079b9 */ /* 0x0003e40008040000 */
[----:B------:R1:W-:Y:S02]  /*0160*/  UTMACCTL.PF [UR8] ;  /* 0x00000000080079b9 */ /* 0x0003e40008040000 */
[----:B------:R1:W-:Y:S02]  /*0170*/  UTMACCTL.PF [UR10] ;  /* 0x000000000a0079b9 */ /* 0x0003e40008040000 */
[----:B------:R1:W-:Y:S02]  /*0180*/  UTMACCTL.PF [UR4] ;  /* 0x00000000040079b9 */ /* 0x0003e40008040000 */
[----:B-1----:R-:W-:Y:S01]  /*0190*/  NOP ;  /* 0x0000000000007918 */ /* 0x002fe20000000000 */
.L_x_1:
[----:B------:R-:W-:Y:S05]  /*01a0*/  BSYNC B0 ;  /* 0x0000000000007941 */ /* 0x000fea0003800000 */
.L_x_0:
[----:B------:R-:W-:Y:S01]  /*01b0*/  ULDC.64 UR4, c[0x0][0x590] ;  /* 0x0001640000047ab9 */ /* 0x000fe20000000a00 */
[----:B------:R-:W-:Y:S01]  /*01c0*/  LEA.HI R2, R2, R3, RZ, 0x2 ;  /* 0x0000000302027211 */ /* 0x000fe200078f10ff */
[----:B------:R-:W-:Y:S01]  /*01d0*/  ULDC.64 UR42, c[0x0][0x208] ;  /* 0x00008200002a7ab9 */ /* 0x000fe20000000a00 */
[----:B------:R-:W-:Y:S01]  /*01e0*/  ISETP.NE.U32.AND P1, PT, RZ, UR4, PT ;  /* 0x00000004ff007c0c */ /* 0x000fe2000bf25070 */
[----:B------:R-:W-:Y:S01]  /*01f0*/  IMAD.MOV.U32 R8, RZ, RZ, R4 ;  /* 0x000000ffff087224 */ /* 0x000fe200078e0004 */
[----:B------:R-:W-:Y:S01]  /*0200*/  LOP3.LUT R2, R2, 0xfffffffc, RZ, 0xc0, !PT ;  /* 0xfffffffc02027812 */ /* 0x000fe200078ec0ff */
[----:B------:R-:W-:Y:S01]  /*0210*/  IMAD.MOV.U32 R9, RZ, RZ, R5 ;  /* 0x000000ffff097224 */ /* 0x000fe200078e0005 */
[----:B------:R-:W-:-:S03]  /*0220*/  ISETP.NE.AND.EX P2, PT, RZ, UR5, PT, P1 ;  /* 0x00000005ff007c0c */ /* 0x000fc6000bf45310 */
[--C-:B------:R-:W-:Y:S01]  /*0230*/  IMAD.IADD R3, R3, 0x1, -R2.reuse ;  /* 0x0000000103037824 */ /* 0x100fe200078e0a02 */
[----:B------:R-:W-:-:S09]  /*0240*/  PRMT R2, RZ, 0x7610, R2 ;  /* 0x00007610ff027816 */ /* 0x000fd20000000002 */
[----:B------:R-:W-:Y:S05]  /*0250*/  @P2 BRA `(.L_x_2) ;  /* 0x0000000000302947 */ /* 0x000fea0003800000 */
[----:B------:R-:W-:Y:S02]  /*0260*/  ULDC.64 UR6, c[0x0][0x588] ;  /* 0x0001620000067ab9 */ /* 0x000fe40000000a00 */
[----:B------:R-:W-:-:S04]  /*0270*/  ISETP.NE.U32.AND P0, PT, RZ, UR6, PT ;  /* 0x00000006ff007c0c */ /* 0x000fc8000bf05070 */
[----:B------:R-:W-:-:S13]  /*0280*/  ISETP.NE.AND.EX P0, PT, RZ, UR7, PT, P0 ;  /* 0x00000007ff007c0c */ /* 0x000fda000bf05300 */
[----:B------:R-:W-:Y:S05]  /*0290*/  @!P0 BRA `(.L_x_3) ;  /* 0x0000000000108947 */ /* 0x000fea0003800000 */
[----:B------:R-:W2:Y:S02]  /*02a0*/  LDG.E R2, desc[UR42][R8.64] ;  /* 0x0000002a08027981 */ /* 0x000ea4000c1e1900 */
[----:B--2---:R-:W-:Y:S01]  /*02b0*/  FSETP.NEU.AND P3, PT, R2, RZ, PT ;  /* 0x000000ff0200720b */ /* 0x004fe20003f6d000 */
[----:B------:R-:W-:Y:S01]  /*02c0*/  IMAD.MOV.U32 R2, RZ, RZ, 0x1 ;  /* 0x00000001ff027424 */ /* 0x000fe200078e00ff */
[----:B------:R-:W-:Y:S11]  /*02d0*/  BRA `(.L_x_2) ;  /* 0x0000000000107947 */ /* 0x000ff60003800000 */
.L_x_3:
[----:B------:R-:W-:Y:S01]  /*02e0*/  ULDC UR6, c[0x0][0x580] ;  /* 0x0001600000067ab9 */ /* 0x000fe20000000800 */
[----:B------:R-:W-:Y:S01]  /*02f0*/  IMAD.MOV.U32 R2, RZ, RZ, 0x1 ;  /* 0x00000001ff027424 */ /* 0x000fe200078e00ff */
[----:B------:R-:W-:Y:S02]  /*0300*/  FSETP.NEU.AND P3, PT, RZ, UR6, PT ;  /* 0x00000006ff007c0b */ /* 0x000fe4000bf6d000 */
[----:B------:R-:W-:-:S11]  /*0310*/  CS2R R8, SRZ ;  /* 0x0000000000087805 */ /* 0x000fd6000001ff00 */
.L_x_2:
[----:B------:R-:W-:Y:S01]  /*0320*/  ISETP.NE.U32.AND P0, PT, R8, RZ, PT ;  /* 0x000000ff0800720c */ /* 0x000fe20003f05070 */
[----:B------:R-:W-:Y:S01]  /*0330*/  IMAD.MOV.U32 R6, RZ, RZ, 0x1 ;  /* 0x00000001ff067424 */ /* 0x000fe200078e00ff */
[----:B------:R-:W-:Y:S02]  /*0340*/  ISETP.NE.AND.EX P1, PT, RZ, UR5, PT, P1 ;  /* 0x00000005ff007c0c */ /* 0x000fe4000bf25310 */
[----:B------:R-:W-:-:S13]  /*0350*/  ISETP.NE.AND.EX P0, PT, R9, RZ, PT, P0 ;  /* 0x000000ff0900720c */ /* 0x000fda0003f05300 */
[----:B------:R-:W-:Y:S05]  /*0360*/  @P0 BRA P1, `(.L_x_4) ;  /* 0x0000000000300947 */ /* 0x000fea0000800000 */
[----:B------:R-:W-:Y:S02]  /*0370*/  ISETP.NE.U32.AND P1, PT, RZ, UR4, PT ;  /* 0x00000004ff007c0c */ /* 0x000fe4000bf25070 */
[----:B------:R-:W-:Y:S02]  /*0380*/  ISETP.NE.U32.AND P0, PT, R8, RZ, PT ;  /* 0x000000ff0800720c */ /* 0x000fe40003f05070 */
[----:B------:R-:W-:Y:S02]  /*0390*/  ISETP.NE.AND.EX P1, PT, RZ, UR5, PT, P1 ;  /* 0x00000005ff007c0c */ /* 0x000fe4000bf25310 */
[----:B------:R-:W-:Y:S02]  /*03a0*/  PRMT R2, R2, 0x9910, RZ ;  /* 0x0000991002027816 */ /* 0x000fe400000000ff */
[----:B------:R-:W-:Y:S02]  /*03b0*/  ISETP.NE.AND.EX P0, PT, R9, RZ, PT, P0 ;  /* 0x000000ff0900720c */ /* 0x000fe40003f05300 */
[----:B------:R-:W-:-:S02]  /*03c0*/  ISETP.NE.AND P4, PT, R2, RZ, PT ;  /* 0x000000ff0200720c */ /* 0x000fc40003f85270 */
[----:B------:R-:W-:Y:S02]  /*03d0*/  SEL R9, RZ, 0xffffffff, P3 ;  /* 0xffffffffff097807 */ /* 0x000fe40001800000 */
[----:B------:R-:W-:-:S04]  /*03e0*/  SEL R2, RZ, 0xffffffff, P0 ;  /* 0xffffffffff027807 */ /* 0x000fc80000000000 */
[----:B------:R-:W-:-:S04]  /*03f0*/  @P1 SEL R9, R2, R9, !P4 ;  /* 0x0000000902091207 */ /* 0x000fc80006000000 */
[----:B------:R-:W-:-:S04]  /*0400*/  LOP3.LUT R9, R9, 0x1, RZ, 0xc0, !PT ;  /* 0x0000000109097812 */ /* 0x000fc800078ec0ff */
[----:B------:R-:W-:-:S04]  /*0410*/  ISETP.NE.U32.AND P0, PT, R9, 0x1, PT ;  /* 0x000000010900780c */ /* 0x000fc80003f05070 */
[----:B------:R-:W-:-:S09]  /*0420*/  SEL R6, RZ, 0x1, !P0 ;  /* 0x00000001ff067807 */ /* 0x000fd20004000000 */
.L_x_4:
[----:B------:R-:W1:Y:S02]  /*0430*/  SHFL.IDX PT, R2, R0, RZ, 0x1f ;  /* 0x00001fff00027589 */ /* 0x000e6400000e0000 */
[----:B-1----:R-:W-:-:S13]  /*0440*/  ISETP.NE.AND P0, PT, R2, RZ, PT ;  /* 0x000000ff0200720c */ /* 0x002fda0003f05270 */
[----:B------:R-:W-:Y:S05]  /*0450*/  @P0 BRA `(.L_x_5) ;  /* 0x0000000000a40947 */ /* 0x000fea0003800000 */
[----:B------:R-:W-:Y:S01]  /*0460*/  ELECT P0, URZ, PT ;  /* 0x00000000003f782f */ /* 0x000fe20003800000 */
[----:B------:R-:W-:-:S12]  /*0470*/  BSSY B0, `(.L_x_5) ;  /* 0x0000027000007945 */ /* 0x000fd80003800000 */
[----:B------:R-:W-:Y:S05]  /*0480*/  @!P0 BRA `(.L_x_6) ;  /* 0x0000000000948947 */ /* 0x000fea0003800000 */
[----:B------:R-:W1:Y:S01]  /*0490*/  S2UR UR8, SR_CgaCtaId ;  /* 0x00000000000879c3 */ /* 0x000e620000008800 */
[----:B------:R-:W-:Y:S01]  /*04a0*/  UMOV UR4, 0x400 ;  /* 0x0000040000047882 */ /* 0x000fe20000000000 */
[----:B------:R-:W-:Y:S01]  /*04b0*/  UMOV UR5, 0x1 ;  /* 0x0000000100057882 */ /* 0x000fe20000000000 */
[----:B------:R-:W-:Y:S02]  /*04c0*/  UMOV UR6, 0x4 ;  /* 0x0000000400067882 */ /* 0x000fe40000000000 */
[----:B------:R-:W-:-:S04]  /*04d0*/  UIADD3 UR6, -UR6, 0x100000, URZ ;  /* 0x0010000006067890 */ /* 0x000fc8000fffe13f */
[----:B------:R-:W-:Y:S02]  /*04e0*/  USHF.L.U32 UR7, UR6, 0xb, URZ ;  /* 0x0000000b06077899 */ /* 0x000fe4000800063f */
[----:B------:R-:W-:Y:S02]  /*04f0*/  USHF.L.U32 UR6, UR6, 0x1, URZ ;  /* 0x0000000106067899 */ /* 0x000fe4000800063f */
[----:B-1----:R-:W-:Y:S02]  /*0500*/  ULEA UR8, UR8, UR4, 0x18 ;  /* 0x0000000408087291 */ /* 0x002fe4000f8ec03f */
[----:B------:R-:W-:-:S04]  /*0510*/  UIADD3 UR4, -UR5, 0x100000, URZ ;  /* 0x0010000005047890 */ /* 0x000fc8000fffe13f */
[----:B------:R-:W-:Y:S02]  /*0520*/  USHF.L.U32 UR5, UR4, 0xb, URZ ;  /* 0x0000000b04057899 */ /* 0x000fe4000800063f */
[----:B------:R-:W-:Y:S01]  /*0530*/  USHF.L.U32 UR4, UR4, 0x1, URZ ;  /* 0x0000000104047899 */ /* 0x000fe2000800063f */
[----:B------:R-:W1:Y:S11]  /*0540*/  FENCE.VIEW.ASYNC.S ;  /* 0x00000000000073c6 */ /* 0x000e760000000000 */
[----:B-1----:R1:W2:Y:S01]  /*0550*/  SYNCS.EXCH.64 URZ, [UR8], UR4 ;  /* 0x00000004083f75b2 */ /* 0x0022a20008000100 */
[----:B------:R1:W3:Y:S01]  /*0560*/  SYNCS.EXCH.64 URZ, [UR8+0x60], UR6 ;  /* 0x00006006083f75b2 */ /* 0x0002e20008000100 */
[----:B------:R1:W4:Y:S01]  /*0570*/  SYNCS.EXCH.64 URZ, [UR8+0x8], UR4 ;  /* 0x00000804083f75b2 */ /* 0x0003220008000100 */
[----:B------:R1:W1:Y:S01]  /*0580*/  SYNCS.EXCH.64 URZ, [UR8+0x68], UR6 ;  /* 0x00006806083f75b2 */ /* 0x0002620008000100 */
        /* <DEDUP_REMOVED lines=20> */
[----:B--2---:R-:W-:Y:S01]  /*06d0*/  NOP ;  /* 0x0000000000007918 */ /* 0x004fe20000000000 */
.L_x_6:
[----:B-1----:R-:W-:Y:S05]  /*06e0*/  BSYNC B0 ;  /* 0x0000000000007941 */ /* 0x002fea0003800000 */
.L_x_5:
[----:B------:R-:W1:Y:S01]  /*06f0*/  S2UR UR9, SR_CTAID.X ;  /* 0x00000000000979c3 */ /* 0x000e620000002500 */
[----:B------:R-:W2:Y:S01]  /*0700*/  S2R R8, SR_CTAID.Y ;  /* 0x0000000000087919 */ /* 0x000ea20000002600 */
[----:B------:R-:W-:Y:S01]  /*0710*/  ULDC UR4, c[0x0][0x150] ;  /* 0x0000540000047ab9 */ /* 0x000fe20000000800 */
[----:B------:R-:W-:Y:S01]  /*0720*/  NOP ;  /* 0x0000000000007918 */ /* 0x000fe20000000000 */
[----:B------:R-:W5:Y:S04]  /*0730*/  SHFL.IDX PT, R11, R0, RZ, 0x1f ;  /* 0x00001fff000b7589 */ /* 0x000f6800000e0000 */
[----:B------:R-:W3:Y:S01]  /*0740*/  LDC R13, c[0x0][0x144] ;  /* 0x00005100ff0d7b82 */ /* 0x000ee20000000800 */
[----:B-1----:R-:W-:-:S05]  /*0750*/  I2FP.F32.U32 R10, UR9 ;  /* 0x00000009000a7c45 */ /* 0x002fca0008201000 */
[----:B------:R-:W-:Y:S01]  /*0760*/  FMUL R12, R10, UR4 ;  /* 0x000000040a0c7c20 */ /* 0x000fe20008400000 */
[----:B-----5:R-:W-:Y:S01]  /*0770*/  ISETP.NE.AND P0, PT, R11, RZ, PT ;  /* 0x000000ff0b00720c */ /* 0x020fe20003f05270 */
[----:B------:R-:W-:Y:S01]  /*0780*/  ULDC UR4, c[0x0][0x154] ;  /* 0x0000550000047ab9 */ /* 0x000fe20000000800 */
[----:B------:R-:W-:Y:S02]  /*0790*/  SHF.R.S32.HI R11, RZ, 0x1f, R18 ;  /* 0x0000001fff0b7819 */ /* 0x000fe40000011412 */
[----:B--2---:R-:W-:Y:S01]  /*07a0*/  I2FP.F32.U32 R14, R8 ;  /* 0x00000008000e7245 */ /* 0x004fe20000201000 */
[----:B------:R-:W1:Y:S01]  /*07b0*/  F2I.U32.TRUNC.NTZ R12, R12 ;  /* 0x0000000c000c7305 */ /* 0x000e62000020f000 */
[----:B------:R-:W-:-:S03]  /*07c0*/  LEA.HI R11, R11, R18, RZ, 0x7 ;  /* 0x000000120b0b7211 */ /* 0x000fc600078f38ff */
[----:B------:R-:W-:Y:S01]  /*07d0*/  FMUL R16, R14, UR4 ;  /* 0x000000040e107c20 */ /* 0x000fe20008400000 */
[----:B-1----:R-:W-:-:S04]  /*07e0*/  IMAD.MOV R10, RZ, RZ, -R12 ;  /* 0x000000ffff0a7224 */ /* 0x002fc800078e0a0c */
[----:B---3--:R-:W-:Y:S01]  /*07f0*/  IMAD R10, R13, R10, UR9 ;  /* 0x000000090d0a7e24 */ /* 0x008fe2000f8e020a */
[----:B------:R-:W-:Y:S06]  /*0800*/  @P0 BRA `(.L_x_7) ;  /* 0x0000000000580947 */ /* 0x000fec0003800000 */
[----:B------:R-:W1:Y:S01]  /*0810*/  S2UR UR5, SR_CgaCtaId ;  /* 0x00000000000579c3 */ /* 0x000e620000008800 */
[----:B------:R-:W-:Y:S01]  /*0820*/  UMOV UR4, 0x400 ;  /* 0x0000040000047882 */ /* 0x000fe20000000000 */
[----:B------:R-:W-:Y:S01]  /*0830*/  UMOV UR6, 0x20 ;  /* 0x0000002000067882 */ /* 0x000fe20000000000 */
[----:B------:R-:W-:Y:S01]  /*0840*/  UMOV UR7, 0x100 ;  /* 0x0000010000077882 */ /* 0x000fe20000000000 */
[----:B------:R-:W-:Y:S01]  /*0850*/  ELECT P0, URZ, PT ;  /* 0x00000000003f782f */ /* 0x000fe20003800000 */
[----:B-1----:R-:W-:Y:S02]  /*0860*/  ULEA UR8, UR5, UR4, 0x18 ;  /* 0x0000000405087291 */ /* 0x002fe4000f8ec03f */
[----:B------:R-:W-:-:S04]  /*0870*/  UIADD3 UR4, -UR6, 0x100000, URZ ;  /* 0x0010000006047890 */ /* 0x000fc8000fffe13f */
[----:B------:R-:W-:Y:S02]  /*0880*/  USHF.L.U32 UR5, UR4, 0xb, URZ ;  /* 0x0000000b04057899 */ /* 0x000fe4000800063f */
[----:B------:R-:W-:Y:S02]  /*0890*/  USHF.L.U32 UR4, UR4, 0x1, URZ ;  /* 0x0000000104047899 */ /* 0x000fe4000800063f */
[----:B------:R-:W-:-:S04]  /*08a0*/  UIADD3 UR6, -UR7, 0x100000, URZ ;  /* 0x0010000007067890 */ /* 0x000fc8000fffe13f */
[----:B------:R-:W-:Y:S02]  /*08b0*/  USHF.L.U32 UR7, UR6, 0xb, URZ ;  /* 0x0000000b06077899 */ /* 0x000fe4000800063f */
[----:B------:R-:W-:Y:S01]  /*08c0*/  USHF.L.U32 UR6, UR6, 0x1, URZ ;  /* 0x0000000106067899 */ /* 0x000fe2000800063f */
[----:B------:R-:W1:Y:S03]  /*08d0*/  FENCE.VIEW.ASYNC.S ;  /* 0x00000000000073c6 */ /* 0x000e660000000000 */
[----:B-1----:R1:W2:Y:S08]  /*08e0*/  SYNCS.EXCH.64 URZ, [UR8+0xc0], UR4 ;  /* 0x0000c004083f75b2 */ /* 0x0022b00008000100 */
[----:B------:R1:W3:Y:S01]  /*08f0*/  SYNCS.EXCH.64 URZ, [UR8+0xe0], UR6 ;  /* 0x0000e006083f75b2 */ /* 0x0002e20008000100 */
[----:B------:R1:W1:Y:S01]  /*0900*/  SYNCS.EXCH.64 URZ, [UR8+0xc8], UR4 ;  /* 0x0000c804083f75b2 */ /* 0x0002620008000100 */
[----:B------:R1:W1:Y:S01]  /*0910*/  SYNCS.EXCH.64 URZ, [UR8+0xe8], UR6 ;  /* 0x0000e806083f75b2 */ /* 0x0002620008000100 */
[----:B------:R1:W1:Y:S01]  /*0920*/  SYNCS.EXCH.64 URZ, [UR8+0xd0], UR4 ;  /* 0x0000d004083f75b2 */ /* 0x0002620008000100 */
[----:B------:R1:W1:Y:S01]  /*0930*/  SYNCS.EXCH.64 URZ, [UR8+0xf0], UR6 ;  /* 0x0000f006083f75b2 */ /* 0x0002620008000100 */
[----:B------:R1:W1:Y:S01]  /*0940*/  SYNCS.EXCH.64 URZ, [UR8+0xd8], UR4 ;  /* 0x0000d804083f75b2 */ /* 0x0002620008000100 */
[----:B------:R1:W1:Y:S01]  /*0950*/  SYNCS.EXCH.64 URZ, [UR8+0xf8], UR6 ;  /* 0x0000f806083f75b2 */ /* 0x0002620008000100 */
[----:B------:R-:W-:Y:S01]  /*0960*/  NOP ;  /* 0x0000000000007918 */ /* 0x000fe20000000000 */
.L_x_7:
[----:B------:R-:W-:Y:S01]  /*0970*/  LOP3.LUT R11, R11, 0xffffff80, RZ, 0xc0, !PT ;  /* 0xffffff800b0b7812 */ /* 0x000fe200078ec0ff */
[----:B------:R-:W5:Y:S01]  /*0980*/  SHFL.IDX PT, R0, R0, RZ, 0x1f ;  /* 0x00001fff00007589 */ /* 0x000f6200000e0000 */
[----:B------:R-:W-:Y:S02]  /*0990*/  SHF.R.S32.HI R15, RZ, 0x1f, R2 ;  /* 0x0000001fff0f7819 */ /* 0x000fe40000011402 */
[----:B------:R-:W-:Y:S02]  /*09a0*/  ELECT P0, URZ, PT ;  /* 0x00000000003f782f */ /* 0x000fe40003800000 */
[----:B------:R-:W-:Y:S01]  /*09b0*/  IADD3 R12, -R11, R18, RZ ;  /* 0x000000120b0c7210 */ /* 0x000fe20007ffe1ff */
[----:B------:R-:W4:Y:S01]  /*09c0*/  F2I.U32.TRUNC.NTZ R16, R16 ;  /* 0x0000001000107305 */ /* 0x000f22000020f000 */
[----:B------:R-:W-:Y:S01]  /*09d0*/  LEA.HI R15, R15, R2, RZ, 0x2 ;  /* 0x000000020f0f7211 */ /* 0x000fe200078f10ff */
[----:B-1----:R-:W-:Y:S01]  /*09e0*/  UMOV UR4, 0x20 ;  /* 0x0000002000047882 */ /* 0x002fe20000000000 */
[----:B------:R-:W-:Y:S01]  /*09f0*/  SHF.R.S32.HI R11, RZ, 0x1f, R12 ;  /* 0x0000001fff0b7819 */ /* 0x000fe2000001140c */
[----:B------:R-:W-:Y:S01]  /*0a00*/  IMAD.MOV.U32 R22, RZ, RZ, 0x1 ;  /* 0x00000001ff167424 */ /* 0x000fe200078e00ff */
[----:B------:R-:W-:Y:S01]  /*0a10*/  LOP3.LUT R15, R15, 0x3ffffffc, RZ, 0xc0, !PT ;  /* 0x3ffffffc0f0f7812 */ /* 0x000fe200078ec0ff */
[----:B------:R-:W-:Y:S01]  /*0a20*/  NOP ;  /* 0x0000000000007918 */ /* 0x000fe20000000000 */
[----:B------:R-:W-:Y:S01]  /*0a30*/  LEA.HI R11, R11, R12, RZ, 0x3 ;  /* 0x0000000c0b0b7211 */ /* 0x000fe200078f18ff */
[----:B------:R-:W-:Y:S01]  /*0a40*/  UMOV UR37, 0x1 ;  /* 0x0000000100257882 */ /* 0x000fe20000000000 */
[----:B------:R-:W-:Y:S01]  /*0a50*/  ISETP.NE.AND P4, PT, R3, RZ, PT ;  /* 0x000000ff0300720c */ /* 0x000fe20003f85270 */
[----:B------:R-:W-:Y:S01]  /*0a60*/  IMAD.IADD R15, R2, 0x1, -R15 ;  /* 0x00000001020f7824 */ /* 0x000fe200078e0a0f */
[--C-:B------:R-:W-:Y:S01]  /*0a70*/  SHF.R.S32.HI R13, RZ, 0x3, R11.reuse ;  /* 0x00000003ff0d7819 */ /* 0x100fe2000001140b */
[----:B------:R-:W1:Y:S01]  /*0a80*/  LDC R2, c[0x0][0x140] ;  /* 0x00005000ff027b82 */ /* 0x000e620000000800 */
[----:B------:R-:W-:Y:S01]  /*0a90*/  SHF.R.S32.HI R14, RZ, 0x1f, R11 ;  /* 0x0000001fff0e7819 */ /* 0x000fe2000001140b */
[----:B----4-:R-:W-:Y:S01]  /*0aa0*/  IMAD.MOV R24, RZ, RZ, -R16 ;  /* 0x000000ffff187224 */ /* 0x010fe200078e0a10 */
[----:B------:R-:W-:-:S02]  /*0ab0*/  ISETP.NE.AND P5, PT, R7, RZ, PT ;  /* 0x000000ff0700720c */ /* 0x000fc40003fa5270 */
[----:B------:R-:W-:Y:S02]  /*0ac0*/  LEA.HI R14, R14, R13, RZ, 0x2 ;  /* 0x0000000d0e0e7211 */ /* 0x000fe400078f10ff */
[----:B-----5:R-:W-:Y:S01]  /*0ad0*/  ISETP.NE.OR P0, PT, R0, RZ, !P0 ;  /* 0x000000ff0000720c */ /* 0x020fe20004705670 */
[----:B------:R-:W4:Y:S01]  /*0ae0*/  LDC R11, c[0x0][0x148] ;  /* 0x00005200ff0b7b82 */ /* 0x000f220000000800 */
[----:B------:R-:W-:-:S05]  /*0af0*/  LOP3.LUT R14, R14, 0xfffffffc, RZ, 0xc0, !PT ;  /* 0xfffffffc0e0e7812 */ /* 0x000fca00078ec0ff */
[----:B------:R-:W-:-:S04]  /*0b00*/  IMAD.IADD R14, R13, 0x1, -R14 ;  /* 0x000000010d0e7824 */ /* 0x000fc800078e0a0e */
[----:B------:R-:W-:Y:S02]  /*0b10*/  IMAD R14, R15, 0x4, R14 ;  /* 0x000000040f0e7824 */ /* 0x000fe400078e020e */
[----:B------:R-:W-:Y:S01]  /*0b20*/  VOTEU.ALL UP0, P0 ;  /* 0x00000000003f7886 */ /* 0x000fe20000000000 */
[----:B------:R-:W-:Y:S01]  /*0b30*/  VOTEU.ALL UP1, P0 ;  /* 0x00000000003f7886 */ /* 0x000fe20000020000 */
[C---:B------:R-:W-:Y:S01]  /*0b40*/  IMAD.SHL.U32 R23, R14.reuse, 0x4, RZ ;  /* 0x000000040e177824 */ /* 0x040fe200078e00ff */
[----:B------:R-:W-:Y:S02]  /*0b50*/  LEA.HI R0, R14, R14, RZ, 0x1 ;  /* 0x0000000e0e007211 */ /* 0x000fe400078f08ff */
[----:B------:R-:W5:Y:S01]  /*0b60*/  @!UP0 S2UR UR7, SR_CgaCtaId ;  /* 0x00000000000789c3 */ /* 0x000f620000008800 */
[----:B------:R-:W-:Y:S01]  /*0b70*/  @!UP0 UMOV UR6, 0x400 ;  /* 0x0000040000068882 */ /* 0x000fe20000000000 */
[----:B------:R-:W-:Y:S01]  /*0b80*/  LOP3.LUT R13, R0, 0xfffffffe, RZ, 0xc0, !PT ;  /* 0xfffffffe000d7812 */ /* 0x000fe200078ec0ff */
[----:B------:R-:W-:-:S04]  /*0b90*/  @!UP0 UIADD3 UR4, -UR4, 0x100000, URZ ;  /* 0x0010000004048890 */ /* 0x000fc8000fffe13f */
[----:B------:R-:W-:Y:S02]  /*0ba0*/  @!UP0 USHF.L.U32 UR5, UR4, 0xb, URZ ;  /* 0x0000000b04058899 */ /* 0x000fe4000800063f */
[----:B------:R-:W-:Y:S01]  /*0bb0*/  @!UP0 USHF.L.U32 UR4, UR4, 0x1, URZ ;  /* 0x0000000104048899 */ /* 0x000fe2000800063f */
[----:B------:R-:W-:Y:S02]  /*0bc0*/  LOP3.LUT R23, R14, 0xc, R23, 0x78, !PT ;  /* 0x0000000c0e177812 */ /* 0x000fe400078e7817 */
[----:B-1----:R-:W-:Y:S01]  /*0bd0*/  ISETP.EQ.U32.AND P3, PT, R2, 0x1, PT ;  /* 0x000000010200780c */ /* 0x002fe20003f62070 */
[----:B------:R-:W-:Y:S01]  /*0be0*/  IMAD.IADD R13, R14, 0x1, -R13 ;  /* 0x000000010e0d7824 */ /* 0x000fe200078e0a0d */
[----:B------:R-:W-:-:S04]  /*0bf0*/  IADD3 R14, R7, -0x1, RZ ;  /* 0xffffffff070e7810 */ /* 0x000fc80007ffe0ff */
[----:B------:R-:W-:Y:S01]  /*0c00*/  ISETP.NE.AND P1, PT, R13, R10, PT ;  /* 0x0000000a0d00720c */ /* 0x000fe20003f25270 */
[----:B----4-:R-:W-:Y:S01]  /*0c10*/  IMAD R13, R11, R24, R8 ;  /* 0x000000180b0d7224 */ /* 0x010fe200078e0208 */
[----:B-----5:R-:W-:-:S11]  /*0c20*/  @!UP0 ULEA UR6, UR7, UR6, 0x18 ;  /* 0x0000000607068291 */ /* 0x020fd6000f8ec03f */
[C---:B------:R-:W-:Y:S01]  /*0c30*/  @P1 LEA.HI R0, R23.reuse, R23, RZ, 0x1 ;  /* 0x0000001717001211 */ /* 0x040fe200078f08ff */
[----:B------:R-:W-:Y:S01]  /*0c40*/  VOTEU.ALL UP0, P0 ;  /* 0x00000000003f7886 */ /* 0x000fe20000000000 */
[----:B------:R-:W-:Y:S02]  /*0c50*/  LOP3.LUT P0, RZ, R12, 0x7, RZ, 0xc0, !PT ;  /* 0x000000070cff7812 */ /* 0x000fe4000780c0ff */
[----:B------:R-:W-:Y:S02]  /*0c60*/  @P1 SHF.R.S32.HI R0, RZ, 0x1, R0 ;  /* 0x00000001ff001819 */ /* 0x000fe40000011400 */
[----:B------:R-:W-:Y:S02]  /*0c70*/  ISETP.LT.U32.AND P0, PT, R23, 0x2, !P0 ;  /* 0x000000021700780c */ /* 0x000fe40004701070 */
[----:B------:R-:W-:Y:S01]  /*0c80*/  @P1 ISETP.NE.AND P6, PT, R0, R13, PT ;  /* 0x0000000d0000120c */ /* 0x000fe20003fc5270 */
[----:B------:R-:W1:Y:S02]  /*0c90*/  FENCE.VIEW.ASYNC.S ;  /* 0x00000000000073c6 */ /* 0x000e640000000000 */
[----:B-1----:R1:W4:Y:S01]  /*0ca0*/  @!UP0 SYNCS.EXCH.64 URZ, [UR6+0x100], UR4 ;  /* 0x00010004063f85b2 */ /* 0x0023220008000100 */
[----:B------:R-:W-:-:S02]  /*0cb0*/  @P1 SEL R22, RZ, 0x1, P6 ;  /* 0x00000001ff161807 */ /* 0x000fc40003000000 */
[C---:B------:R-:W-:Y:S02]  /*0cc0*/  ISETP.EQ.OR P1, PT, R3.reuse, 0x3, !P4 ;  /* 0x000000030300780c */ /* 0x040fe40006722670 */
[----:B------:R-:W-:Y:S02]  /*0cd0*/  ISETP.EQ.AND P6, PT, R3, 0x2, !P5 ;  /* 0x000000020300780c */ /* 0x000fe40006fc2270 */
[----:B------:R-:W-:Y:S02]  /*0ce0*/  ISETP.EQ.AND P1, PT, R7, RZ, P1 ;  /* 0x000000ff0700720c */ /* 0x000fe40000f22270 */
[----:B------:R-:W-:Y:S02]  /*0cf0*/  SEL R7, RZ, 0x1, !P0 ;  /* 0x00000001ff077807 */ /* 0x000fe40004000000 */
[----:B------:R-:W-:Y:S02]  /*0d00*/  ISETP.GE.U32.AND P0, PT, R14, 0x2, PT ;  /* 0x000000020e00780c */ /* 0x000fe40003f06070 */
[----:B------:R-:W-:-:S02]  /*0d10*/  SEL R0, RZ, 0x1, !P6 ;  /* 0x00000001ff007807 */ /* 0x000fc40007000000 */
[----:B------:R-:W-:Y:S01]  /*0d20*/  SEL R19, RZ, 0x1, !P1 ;  /* 0x00000001ff137807 */ /* 0x000fe20004800000 */
[----:B------:R1:W1:Y:S01]  /*0d30*/  @!UP1 SYNCS.EXCH.64 URZ, [UR6+0x108], UR4 ;  /* 0x00010804063f95b2 */ /* 0x0002620008000100 */
[----:B------:R-:W-:Y:S01]  /*0d40*/  LOP3.LUT R22, R22, R7, RZ, 0xc0, !PT ;  /* 0x0000000716167212 */ /* 0x000fe200078ec0ff */
[----:B------:R-:W-:Y:S01]  /*0d50*/  NOP ;  /* 0x0000000000007918 */ /* 0x000fe20000000000 */
[----:B------:R-:W-:Y:S02]  /*0d60*/  SEL R0, R0, 0x2, P0 ;  /* 0x0000000200007807 */ /* 0x000fe40000000000 */
[----:B------:R-:W-:Y:S01]  /*0d70*/  SEL R19, R19, 0x2, P0 ;  /* 0x0000000213137807 */ /* 0x000fe20000000000 */
[----:B------:R-:W-:Y:S06]  /*0d80*/  @!P3 BRA `(.L_x_8) ;  /* 0x000000000008b947 */ /* 0x000fec0003800000 */
[----:B-1234-:R-:W-:Y:S01]  /*0d90*/  UCGABAR_ARV ;  /* 0x00000000000079c7 */ /* 0x01efe20008000000 */
[----:B------:R-:W-:Y:S05]  /*0da0*/  BRA `(.L_x_9) ;  /* 0x0000000000047947 */ /* 0x000fea0003800000 */
.L_x_8:
[----:B-1234-:R-:W-:Y:S01]  /*0db0*/  NOP ;  /* 0x0000000000007918 */ /* 0x01efe20000000000 */
.L_x_9:
[----:B------:R-:W1:Y:S01]  /*0dc0*/  LDC R2, c[0x0][0x904] ;  /* 0x00024100ff027b82 */ /* 0x000e620000000800 */
[----:B------:R-:W-:Y:S02]  /*0dd0*/  IMAD.U32 R12, RZ, RZ, UR9 ;  /* 0x00000009ff0c7e24 */ /* 0x000fe4000f8e00ff */
[----:B------:R-:W-:Y:S01]  /*0de0*/  IMAD.MOV.U32 R13, RZ, RZ, RZ ;  /* 0x000000ffff0d7224 */ /* 0x000fe200078e00ff */
[----:B-1----:R-:W-:-:S04]  /*0df0*/  ISETP.NE.AND P1, PT, R2, 0x1, PT ;  /* 0x000000010200780c */ /* 0x002fc80003f25270 */
[----:B------:R-:W-:-:S09]  /*0e00*/  P2R R7, PR, RZ, 0x2 ;  /* 0x00000002ff077803 */ /* 0x000fd20000000000 */
[----:B------:R-:W1:Y:S01]  /*0e10*/  @P1 LDC R17, c[0x0][0x10] ;  /* 0x00000400ff111b82 */ /* 0x000e620000000800 */
[----:B------:R-:W-:Y:S02]  /*0e20*/  @P1 IMAD.MOV.U32 R9, RZ, RZ, RZ ;  /* 0x000000ffff091224 */ /* 0x000fe400078e00ff */
[----:B------:R-:W-:-:S05]  /*0e30*/  @P1 IMAD.MOV.U32 R15, RZ, RZ, RZ ;  /* 0x000000ffff0f1224 */ /* 0x000fca00078e00ff */
[----:B------:R-:W2:Y:S01]  /*0e40*/  @!P1 LDC R7, c[0x0][0xc] ;  /* 0x00000300ff079b82 */ /* 0x000ea20000000800 */
[----:B------:R-:W-:Y:S01]  /*0e50*/  ULDC UR4, c[0x0][0xc] ;  /* 0x0000030000047ab9 */ /* 0x000fe20000000800 */
[----:B------:R-:W-:Y:S01]  /*0e60*/  ULDC UR5, c[0x0][0x10] ;  /* 0x0000040000057ab9 */ /* 0x000fe20000000800 */
[----:B------:R-:W-:Y:S01]  /*0e70*/  ULDC UR6, c[0x0][0x14] ;  /* 0x0000050000067ab9 */ /* 0x000fe20000000800 */
[----:B------:R-:W-:-:S04]  /*0e80*/  UIMAD.WIDE.U32 UR4, UR4, UR5, URZ ;  /* 0x00000005040472a5 */ /* 0x000fc8000f8e003f */
[----:B------:R-:W-:Y:S02]  /*0e90*/  UIMAD.WIDE.U32 UR40, UR4, UR6, URZ ;  /* 0x00000006042872a5 */ /* 0x000fe4000f8e003f */
[----:B------:R-:W-:-:S04]  /*0ea0*/  UIMAD UR38, UR5, UR6, URZ ;  /* 0x00000006052672a4 */ /* 0x000fc8000f8e023f */
[----:B------:R-:W-:Y:S01]  /*0eb0*/  UIADD3 UR38, UR41, UR38, URZ ;  /* 0x0000002629267290 */ /* 0x000fe2000fffe03f */
[----:B-1----:R-:W-:-:S04]  /*0ec0*/  @P1 IMAD.WIDE.U32 R16, R17, UR9, R8 ;  /* 0x0000000911101c25 */ /* 0x002fc8000f8e0008 */
[----:B------:R-:W-:Y:S02]  /*0ed0*/  @P1 IMAD.IADD R17, R17, 0x1, R15 ;  /* 0x0000000111111824 */ /* 0x000fe400078e020f */
[----:B--2---:R-:W-:-:S04]  /*0ee0*/  @!P1 IMAD.WIDE.U32 R12, R8, R7, R12 ;  /* 0x00000007080c9225 */ /* 0x004fc800078e000c */
[----:B------:R-:W-:Y:S02]  /*0ef0*/  @!P1 IMAD.MOV.U32 R16, RZ, RZ, R12 ;  /* 0x000000ffff109224 */ /* 0x000fe400078e000c */
[----:B------:R-:W-:Y:S01]  /*0f00*/  @!P1 IMAD.MOV.U32 R17, RZ, RZ, R13 ;  /* 0x000000ffff119224 */ /* 0x000fe200078e000d */
[----:B------:R-:W-:Y:S06]  /*0f10*/  @!P3 BRA `(.L_x_10) ;  /* 0x00000000000cb947 */ /* 0x000fec0003800000 */
[----:B------:R-:W-:Y:S01]  /*0f20*/  UCGABAR_WAIT ;  /* 0x0000000000007dc7 */ /* 0x000fe20008000000 */
[----:B------:R-:W-:Y:S01]  /*0f30*/  CCTL.IVALL ;  /* 0x00000000ff00798f */ /* 0x000fe20002000000 */
[----:B------:R-:W-:Y:S05]  /*0f40*/  BRA `(.L_x_11) ;  /* 0x0000000000047947 */ /* 0x000fea0003800000 */
.L_x_10:
[----:B------:R-:W-:Y:S06]  /*0f50*/  BAR.SYNC.DEFER_BLOCKING 0x0 ;  /* 0x0000000000007b1d */ /* 0x000fec0000010000 */
.L_x_11:
[----:B------:R-:W1:Y:S01]  /*0f60*/  S2UR UR36, SR_CgaCtaId ;  /* 0x00000000002479c3 */ /* 0x000e620000008800 */
[----:B------:R-:W-:Y:S05]  /*0f70*/  @!P5 BRA `(.L_x_12) ;  /* 0x0000005c001cd947 */ /* 0x000fea0003800000 */
[----:B------:R-:W-:-:S13]  /*0f80*/  ISETP.GT.U32.AND P0, PT, R14, 0x1, PT ;  /* 0x000000010e00780c */ /* 0x000fda0003f04070 */
[----:B-1----:R-:W-:Y:S05]  /*0f90*/  @P0 EXIT ;  /* 0x000000000000094d */ /* 0x002fea0003800000 */
[----:B------:R-:W-:Y:S01]  /*0fa0*/  ULDC.64 UR4, c[0x0][0x8f8] ;  /* 0x00023e0000047ab9 */ /* 0x000fe20000000a00 */
[----:B------:R-:W-:Y:S01]  /*0fb0*/  UMOV UR47, 0xffffffff ;  /* 0xffffffff002f7882 */ /* 0x000fe20000000000 */
[----:B------:R-:W-:Y:S01]  /*0fc0*/  ISETP.GE.U32.AND P0, PT, R16, UR4, PT ;  /* 0x0000000410007c0c */ /* 0x000fe2000bf06070 */
[----:B------:R-:W-:Y:S01]  /*0fd0*/  IMAD.MOV.U32 R88, RZ, RZ, -0x1 ;  /* 0xffffffffff587424 */ /* 0x000fe200078e00ff */
[----:B------:R-:W-:Y:S02]  /*0fe0*/  PRMT R90, RZ, 0x7610, R90 ;  /* 0x00007610ff5a7816 */ /* 0x000fe4000000005a */
[----:B------:R-:W-:Y:S02]  /*0ff0*/  ISETP.GE.U32.AND.EX P0, PT, R17, UR5, PT, P0 ;  /* 0x0000000511007c0c */ /* 0x000fe4000bf06100 */
[----:B------:R-:W-:Y:S02]  /*1000*/  MOV R89, 0xffffffff ;  /* 0xffffffff00597802 */ /* 0x000fe40000000f00 */
[----:B------:R-:W-:-:S09]  /*1010*/  PRMT R3, RZ, 0x7610, R3 ;  /* 0x00007610ff037816 */ /* 0x000fd20000000003 */
[----:B------:R-:W-:Y:S05]  /*1020*/  @P0 BRA `(.L_x_13) ;  /* 0x0000000400280947 */ /* 0x000fea0003800000 */
[----:B------:R-:W1:Y:S01]  /*1030*/  LDC.64 R20, c[0x0][0x8d0] ;  /* 0x00023400ff147b82 */ /* 0x000e620000000a00 */
[----:B------:R-:W-:Y:S02]  /*1040*/  IMAD.MOV.U32 R4, RZ, RZ, R16 ;  /* 0x000000ffff047224 */ /* 0x000fe400078e0010 */
[----:B------:R-:W-:-:S05]  /*1050*/  IMAD.MOV.U32 R5, RZ, RZ, R17 ;  /* 0x000000ffff057224 */ /* 0x000fca00078e0011 */
[----:B------:R-:W2:Y:S08]  /*1060*/  LDC R14, c[0x0][0x8d8] ;  /* 0x00023600ff0e7b82 */ /* 0x000eb00000000800 */
[----:B------:R-:W3:Y:S01]  /*1070*/  LDC.64 R26, c[0x0][0x8c8] ;  /* 0x00023200ff1a7b82 */ /* 0x000ee20000000a00 */
[----:B-1----:R-:W-:-:S04]  /*1080*/  ISETP.NE.U32.AND P0, PT, R20, RZ, PT ;  /* 0x000000ff1400720c */ /* 0x002fc80003f05070 */
[----:B------:R-:W-:-:S13]  /*1090*/  ISETP.NE.AND.EX P0, PT, R21, RZ, PT, P0 ;  /* 0x000000ff1500720c */ /* 0x000fda0003f05300 */
[----:B--23--:R-:W-:Y:S05]  /*10a0*/  @!P0 BRA `(.L_x_14) ;  /* 0x0000000000288947 */ /* 0x00cfea0003800000 */
[----:B------:R-:W1:Y:S02]  /*10b0*/  LDC R3, c[0x0][0x8dc] ;  /* 0x00023700ff037b82 */ /* 0x000e640000000800 */
[----:B-1----:R-:W-:-:S05]  /*10c0*/  IADD3 R3, P0, R16, R3, RZ ;  /* 0x0000000310037210 */ /* 0x002fca0007f1e0ff */
[----:B------:R-:W-:-:S04]  /*10d0*/  IMAD.X R15, RZ, RZ, R17, P0 ;  /* 0x000000ffff0f7224 */ /* 0x000fc800000e0611 */
[----:B------:R-:W-:-:S04]  /*10e0*/  IMAD.WIDE.U32 R4, R15, R20, RZ ;  /* 0x000000140f047225 */ /* 0x000fc800078e00ff */
[----:B------:R-:W-:-:S04]  /*10f0*/  IMAD.WIDE.U32 R6, P0, R3, R21, R4 ;  /* 0x0000001503067225 */ /* 0x000fc80007800004 */
[----:B------:R-:W-:-:S04]  /*1100*/  IMAD.WIDE.U32 R4, R3, R20, RZ ;  /* 0x0000001403047225 */ /* 0x000fc800078e00ff */
[----:B------:R-:W-:Y:S01]  /*1110*/  IMAD.X R13, RZ, RZ, RZ, P0 ;  /* 0x000000ffff0d7224 */ /* 0x000fe200000e06ff */
[----:B------:R-:W-:Y:S01]  /*1120*/  IADD3 RZ, P0, R5, R6, RZ ;  /* 0x0000000605ff7210 */ /* 0x000fe20007f1e0ff */
[----:B------:R-:W-:-:S04]  /*1130*/  IMAD.MOV.U32 R12, RZ, RZ, R7 ;  /* 0x000000ffff0c7224 */ /* 0x000fc800078e0007 */
[----:B------:R-:W-:-:S08]  /*1140*/  IMAD.WIDE.U32.X R4, R15, R21, R12, P0 ;  /* 0x000000150f047225 */ /* 0x000fd000000e040c */
.L_x_14:
[----:B------:R-:W1:Y:S01]  /*1150*/  LDC.64 R28, c[0x0][0x8e8] ;  /* 0x00023a00ff1c7b82 */ /* 0x000e620000000a00 */
[-CC-:B------:R-:W-:Y:S01]  /*1160*/  SHF.R.U64 R30, R4, R14.reuse, R5.reuse ;  /* 0x0000000e041e7219 */ /* 0x180fe20000001205 */
[----:B------:R-:W-:Y:S01]  /*1170*/  ULDC UR4, c[0x0][0x900] ;  /* 0x0002400000047ab9 */ /* 0x000fe20000000800 */
[----:B------:R-:W-:Y:S01]  /*1180*/  SHF.R.U32.HI R3, RZ, R14, R5 ;  /* 0x0000000eff037219 */ /* 0x000fe20000011605 */
[----:B------:R-:W-:Y:S01]  /*1190*/  IMAD R25, R11, R24, R8 ;  /* 0x000000180b197224 */ /* 0x000fe200078e0208 */
[----:B------:R-:W-:-:S03]  /*11a0*/  IADD3 R7, P0, RZ, -R30, RZ ;  /* 0x8000001eff077210 */ /* 0x000fc60007f1e0ff */
[----:B------:R-:W2:Y:S02]  /*11b0*/  LDC R20, c[0x0][0x8c0] ;  /* 0x00023000ff147b82 */ /* 0x000ea40000000800 */
[----:B------:R-:W-:Y:S02]  /*11c0*/  IMAD.X R3, RZ, RZ, ~R3, P0 ;  /* 0x000000ffff037224 */ /* 0x000fe400000e0e03 */
[----:B------:R-:W-:-:S04]  /*11d0*/  IMAD.WIDE.U32 R4, R7, R26, R16 ;  /* 0x0000001a07047225 */ /* 0x000fc800078e0010 */
[----:B------:R-:W3:Y:S01]  /*11e0*/  LDC R14, c[0x0][0x8b0] ;  /* 0x00022c00ff0e7b82 */ /* 0x000ee20000000800 */
[----:B------:R-:W-:-:S04]  /*11f0*/  IMAD R6, R3, R26, RZ ;  /* 0x0000001a03067224 */ /* 0x000fc800078e02ff */
[----:B------:R-:W-:-:S03]  /*1200*/  IMAD R3, R7, R27, R6 ;  /* 0x0000001b07037224 */ /* 0x000fc600078e0206 */
[----:B------:R-:W4:Y:S01]  /*1210*/  LDC R26, c[0x0][0x8a8] ;  /* 0x00022a00ff1a7b82 */ /* 0x000f220000000800 */
[----:B-1----:R-:W-:Y:S02]  /*1220*/  ISETP.NE.U32.AND P0, PT, R28, RZ, PT ;  /* 0x000000ff1c00720c */ /* 0x002fe40003f05070 */
[----:B------:R-:W-:Y:S02]  /*1230*/  IADD3 R3, R5, R3, RZ ;  /* 0x0000000305037210 */ /* 0x000fe40007ffe0ff */
[----:B------:R-:W-:-:S03]  /*1240*/  ISETP.NE.AND.EX P0, PT, R29, RZ, PT, P0 ;  /* 0x000000ff1d00720c */ /* 0x000fc60003f05300 */
[----:B------:R-:W1:Y:S01]  /*1250*/  LDC R13, c[0x0][0x8f0] ;  /* 0x00023c00ff0d7b82 */ /* 0x000e620000000800 */
[-CC-:B--2---:R-:W-:Y:S02]  /*1260*/  SHF.R.U64 R12, R4, R20.reuse, R3.reuse ;  /* 0x00000014040c7219 */ /* 0x184fe40000001203 */
[----:B------:R-:W-:-:S05]  /*1270*/  SHF.R.U32.HI R3, RZ, R20, R3 ;  /* 0x00000014ff037219 */ /* 0x000fca0000011603 */
[----:B------:R-:W2:Y:S01]  /*1280*/  LDC R15, c[0x0][0x8e0] ;  /* 0x00023800ff0f7b82 */ /* 0x000ea20000000800 */
[-CC-:B---3--:R-:W-:Y:S02]  /*1290*/  SHF.R.U64 R20, R12, R14.reuse, R3.reuse ;  /* 0x0000000e0c147219 */ /* 0x188fe40000001203 */
[----:B------:R-:W-:Y:S01]  /*12a0*/  SHF.R.U32.HI R4, RZ, R14, R3 ;  /* 0x0000000eff047219 */ /* 0x000fe20000011603 */
[----:B------:R-:W-:-:S03]  /*12b0*/  IMAD.MOV.U32 R3, RZ, RZ, -0x1 ;  /* 0xffffffffff037424 */ /* 0x000fc600078e00ff */
[--C-:B------:R-:W-:Y:S01]  /*12c0*/  SHF.R.U64 R14, R20, UR4, R4.reuse ;  /* 0x00000004140e7c19 */ /* 0x100fe20008001204 */
[----:B------:R-:W3:Y:S01]  /*12d0*/  LDC R21, c[0x0][0x8b8] ;  /* 0x00022e00ff157b82 */ /* 0x000ee20000000800 */
[----:B------:R-:W-:Y:S02]  /*12e0*/  SHF.L.U32 R3, R3, UR4, RZ ;  /* 0x0000000403037c19 */ /* 0x000fe400080006ff */
[----:B------:R-:W-:Y:S01]  /*12f0*/  SHF.R.U32.HI R5, RZ, UR4, R4 ;  /* 0x00000004ff057c19 */ /* 0x000fe20008011604 */
[----:B------:R-:W-:Y:S01]  /*1300*/  IMAD.MOV.U32 R4, RZ, RZ, R14 ;  /* 0x000000ffff047224 */ /* 0x000fe200078e000e */
[----:B------:R-:W-:Y:S01]  /*1310*/  LOP3.LUT R3, RZ, R3, RZ, 0x33, !PT ;  /* 0x00000003ff037212 */ /* 0x000fe200078e33ff */
[----:B----4-:R-:W-:Y:S06]  /*1320*/  @!P0 BRA `(.L_x_15) ;  /* 0x0000000000288947 */ /* 0x010fec0003800000 */
[----:B------:R-:W4:Y:S02]  /*1330*/  LDC R9, c[0x0][0x8f4] ;  /* 0x00023d00ff097b82 */ /* 0x000f240000000800 */
[----:B----4-:R-:W-:-:S05]  /*1340*/  IADD3 R9, P0, R14, R9, RZ ;  /* 0x000000090e097210 */ /* 0x010fca0007f1e0ff */
        /* <DEDUP_REMOVED lines=8> */
.L_x_15:
[----:B-1----:R-:W-:Y:S01]  /*13d0*/  SHF.R.U64 R4, R4, R13, R5 ;  /* 0x0000000d04047219 */ /* 0x002fe20000001205 */
[----:B------:R-:W-:Y:S01]  /*13e0*/  USHF.L.U32 UR4, UR37, UR4, URZ ;  /* 0x0000000425047299 */ /* 0x000fe2000800063f */
[----:B------:R-:W-:Y:S01]  /*13f0*/  LOP3.LUT R3, R20, R3, RZ, 0xc0, !PT ;  /* 0x0000000314037212 */ /* 0x000fe200078ec0ff */
[----:B------:R-:W-:Y:S01]  /*1400*/  VIADD R5, R26, 0xffffffff ;  /* 0xffffffff1a057836 */ /* 0x000fe20000000000 */
[----:B------:R-:W-:Y:S02]  /*1410*/  IADD3 R6, -R4, RZ, RZ ;  /* 0x000000ff04067210 */ /* 0x000fe40007ffe1ff */
[----:B------:R-:W-:Y:S01]  /*1420*/  SEL R10, R10, R25, !P1 ;  /* 0x000000190a0a7207 */ /* 0x000fe20004800000 */
[----:B------:R-:W-:Y:S01]  /*1430*/  IMAD R7, R4, UR4, R3 ;  /* 0x0000000404077c24 */ /* 0x000fe2000f8e0203 */
[----:B------:R-:W-:Y:S01]  /*1440*/  LOP3.LUT R5, R12, R5, RZ, 0xc0, !PT ;  /* 0x000000050c057212 */ /* 0x000fe200078ec0ff */
[----:B--2---:R-:W-:Y:S01]  /*1450*/  IMAD R3, R6, R15, R14 ;  /* 0x0000000f06037224 */ /* 0x004fe200078e020e */
[----:B------:R-:W-:Y:S01]  /*1460*/  R2UR UR47, R30 ;  /* 0x000000001e2f72ca */ /* 0x000fe200000e0000 */
[----:B---3--:R-:W-:-:S02]  /*1470*/  IMAD R10, R7, R21, R10 ;  /* 0x00000015070a7224 */ /* 0x008fc400078e020a */
[----:B------:R-:W-:Y:S02]  /*1480*/  IMAD R3, R3, R26, R5 ;  /* 0x0000001a03037224 */ /* 0x000fe400078e0205 */
[----:B------:R-:W-:-:S03]  /*1490*/  IMAD.MOV.U32 R4, RZ, RZ, 0x1 ;  /* 0x00000001ff047424 */ /* 0x000fc600078e00ff */
[----:B------:R-:W-:Y:S02]  /*14a0*/  SEL R88, R3, R10, !P1 ;  /* 0x0000000a03587207 */ /* 0x000fe40004800000 */
[----:B------:R-:W-:Y:S02]  /*14b0*/  SEL R89, R10, R3, !P1 ;  /* 0x000000030a597207 */ /* 0x000fe40004800000 */
[----:B------:R-:W-:-:S07]  /*14c0*/  PRMT R3, R4, 0x7610, R3 ;  /* 0x0000761004037816 */ /* 0x000fce0000000003 */
.L_x_13:
[----:B------:R-:W-:-:S08]  /*14d0*/  NOP ;  /* 0x0000000000007918 */ /* 0x000fd00000000000 */
[----:B------:R-:W1:Y:S02]  /*14e0*/  USETMAXREG.TRY_ALLOC.CTAPOOL UP0, 0xe8 ;  /* 0x000000e8000079c8 */ /* 0x000e640008000600 */
[----:B-1----:R-:W-:-:S13]  /*14f0*/  PLOP3.LUT P0, PT, PT, PT, UP0, 0x80, 0x0 ;  /* 0x000000000000781c */ /* 0x002fda0003f0f008 */
[----:B------:R-:W-:Y:S05]  /*1500*/  @!P0 BRA `(.L_x_13) ;  /* 0xfffffffc00f08947 */ /* 0x000fea000383ffff */
[----:B------:R-:W-:Y:S02]  /*1510*/  ULDC.64 UR4, c[0x0][0x590] ;  /* 0x0001640000047ab9 */ /* 0x000fe40000000a00 */
[----:B------:R-:W-:-:S04]  /*1520*/  ISETP.NE.U32.AND P0, PT, RZ, UR4, PT ;  /* 0x00000004ff007c0c */ /* 0x000fc8000bf05070 */
[----:B------:R-:W-:-:S13]  /*1530*/  ISETP.NE.AND.EX P0, PT, RZ, UR5, PT, P0 ;  /* 0x00000005ff007c0c */ /* 0x000fda000bf05300 */
[----:B------:R-:W-:Y:S05]  /*1540*/  @P0 BRA `(.L_x_16) ;  /* 0x00000000002c0947 */ /* 0x000fea0003800000 */
[----:B------:R-:W-:Y:S02]  /*1550*/  ULDC.64 UR4, c[0x0][0x588] ;  /* 0x0001620000047ab9 */ /* 0x000fe40000000a00 */
[----:B------:R-:W-:-:S04]  /*1560*/  ISETP.NE.U32.AND P0, PT, RZ, UR4, PT ;  /* 0x00000004ff007c0c */ /* 0x000fc8000bf05070 */
[----:B------:R-:W-:-:S13]  /*1570*/  ISETP.NE.AND.EX P0, PT, RZ, UR5, PT, P0 ;  /* 0x00000005ff007c0c */ /* 0x000fda000bf05300 */
[----:B------:R-:W-:Y:S05]  /*1580*/  @!P0 BRA `(.L_x_17) ;  /* 0x0000000000108947 */ /* 0x000fea0003800000 */
[----:B------:R-:W1:Y:S02]  /*1590*/  LDC.64 R4, c[0x0][0x588] ;  /* 0x00016200ff047b82 */ /* 0x000e640000000a00 */
[----:B-1----:R1:W5:Y:S01]  /*15a0*/  LDG.E R91, desc[UR42][R4.64] ;  /* 0x0000002a045b7981 */ /* 0x002362000c1e1900 */
[----:B------:R-:W-:Y:S01]  /*15b0*/  IMAD.MOV.U32 R90, RZ, RZ, 0x1 ;  /* 0x00000001ff5a7424 */ /* 0x000fe200078e00ff */
[----:B------:R-:W-:Y:S06]  /*15c0*/  BRA `(.L_x_16) ;  /* 0x00000000000c7947 */ /* 0x000fec0003800000 */
.L_x_17:
[----:B------:R-:W-:Y:S01]  /*15d0*/  ULDC UR4, c[0x0][0x580] ;  /* 0x0001600000047ab9 */ /* 0x000fe20000000800 */
[----:B------:R-:W-:Y:S02]  /*15e0*/  IMAD.MOV.U32 R90, RZ, RZ, 0x1 ;  /* 0x00000001ff5a7424 */ /* 0x000fe400078e00ff */
[----:B------:R-:W-:-:S07]  /*15f0*/  IMAD.U32 R91, RZ, RZ, UR4 ;  /* 0x00000004ff5b7e24 */ /* 0x000fce000f8e00ff */
.L_x_16:
        /* <DEDUP_REMOVED lines=8> */
[----:B-1----:R-:W1:Y:S02]  /*1680*/  LDC.64 R4, c[0x0][0x5a8] ;  /* 0x00016a00ff047b82 */ /* 0x002e640000000a00 */
[----:B-1----:R2:W5:Y:S01]  /*1690*/  LDG.E R93, desc[UR42][R4.64] ;  /* 0x0000002a045d7981 */ /* 0x002562000c1e1900 */
[----:B------:R-:W-:Y:S05]  /*16a0*/  BRA `(.L_x_18) ;  /* 0x0000000000087947 */ /* 0x000fea0003800000 */
.L_x_19:
[----:B------:R-:W-:Y:S02]  /*16b0*/  ULDC UR4, c[0x0][0x5a0] ;  /* 0x0001680000047ab9 */ /* 0x000fe40000000800 */
[----:B------:R-:W-:-:S07]  /*16c0*/  IMAD.U32 R93, RZ, RZ, UR4 ;  /* 0x00000004ff5d7e24 */ /* 0x000fce000f8e00ff */
.L_x_18:
[----:B------:R-:W-:-:S13]  /*16d0*/  LOP3.LUT P0, RZ, R3, 0xff, RZ, 0xc0, !PT ;  /* 0x000000ff03ff7812 */ /* 0x000fda000780c0ff */
[----:B------:R-:W-:Y:S05]  /*16e0*/  @!P0 EXIT ;  /* 0x000000000000894d */ /* 0x000fea0003800000 */
[----:B------:R-:W-:Y:S01]  /*16f0*/  ULDC UR4, c[0x0][0x28c] ;  /* 0x0000a30000047ab9 */ /* 0x000fe20000000800 */
[----:B------:R-:W-:Y:S01]  /*1700*/  LOP3.LUT R92, R0, 0x1, RZ, 0xfc, !PT ;  /* 0x00000001005c7812 */ /* 0x000fe200078efcff */
[----:B------:R-:W-:Y:S01]  /*1710*/  UIADD3 UR4, UR4, 0x3f, URZ ;  /* 0x0000003f04047890 */ /* 0x000fe2000fffe03f */
[----:B------:R-:W-:Y:S01]  /*1720*/  LOP3.LUT R164, R19, 0x1, RZ, 0xfc, !PT ;  /* 0x0000000113a47812 */ /* 0x000fe200078efcff */
[----:B-----5:R-:W-:Y:S01]  /*1730*/  IMAD.MOV.U32 R96, RZ, RZ, R91 ;  /* 0x000000ffff607224 */ /* 0x020fe200078e005b */
[C---:B------:R-:W-:Y:S01]  /*1740*/  PRMT R95, R90.reuse, 0x7610, R95 ;  /* 0x000076105a5f7816 */ /* 0x040fe2000000005f */
[----:B------:R-:W-:Y:S01]  /*1750*/  USHF.R.S32.HI UR5, URZ, 0x1f, UR4 ;  /* 0x0000001f3f057899 */ /* 0x000fe20008011404 */
[----:B------:R-:W-:Y:S01]  /*1760*/  PRMT R94, R90, 0x7610, R94 ;  /* 0x000076105a5e7816 */ /* 0x000fe2000000005e */
[----:B------:R-:W-:Y:S01]  /*1770*/  IMAD.MOV.U32 R97, RZ, RZ, RZ ;  /* 0x000000ffff617224 */ /* 0x000fe200078e00ff */
[----:B------:R-:W-:Y:S01]  /*1780*/  MOV R147, R91 ;  /* 0x0000005b00937202 */ /* 0x000fe20000000f00 */
[----:B------:R-:W-:Y:S01]  /*1790*/  ULEA.HI UR5, UR5, UR4, URZ, 0x6 ;  /* 0x0000000405057291 */ /* 0x000fe2000f8f303f */
[----:B------:R-:W-:Y:S01]  /*17a0*/  IMAD.MOV.U32 R98, RZ, RZ, RZ ;  /* 0x000000ffff627224 */ /* 0x000fe200078e00ff */
[----:B------:R-:W-:Y:S01]  /*17b0*/  ULDC.64 UR48, c[0x0][0x198] ;  /* 0x0000660000307ab9 */ /* 0x000fe20000000a00 */
[----:B------:R-:W-:Y:S01]  /*17c0*/  UMOV UR39, URZ ;  /* 0x0000003f00277c82 */ /* 0x000fe20008000000 */
[----:B------:R-:W-:Y:S01]  /*17d0*/  USHF.R.S32.HI UR50, URZ, 0x6, UR5 ;  /* 0x000000063f327899 */ /* 0x000fe20008011405 */
[----:B------:R-:W-:-:S11]  /*17e0*/  UMOV UR4, URZ ;  /* 0x0000003f00047c82 */ /* 0x000fd60008000000 */
.L_x_101:
[----:B------:R-:W-:Y:S01]  /*17f0*/  LOP3.LUT R0, R18, 0x80, RZ, 0xc0, !PT ;  /* 0x0000008012007812 */ /* 0x000fe200078ec0ff */
[----:B------:R-:W3:Y:S01]  /*1800*/  S2UR UR9, SR_CgaCtaId ;  /* 0x00000000000979c3 */ /* 0x000ee20000008800 */
[----:B------:R-:W-:Y:S01]  /*1810*/  UMOV UR51, 0x400 ;  /* 0x0000040000337882 */ /* 0x000fe20000000000 */
[----:B------:R-:W-:Y:S01]  /*1820*/  UMOV UR5, URZ ;  /* 0x0000003f00057c82 */ /* 0x000fe20008000000 */
[----:B------:R-:W-:Y:S01]  /*1830*/  SHF.R.U32.HI R0, RZ, 0x7, R0 ;  /* 0x00000007ff007819 */ /* 0x000fe20000011600 */
[----:B------:R-:W-:Y:S01]  /*1840*/  UMOV UR6, URZ ;  /* 0x0000003f00067c82 */ /* 0x000fe20008000000 */
[----:B------:R-:W-:Y:S01]  /*1850*/  UMOV UR13, UR4 ;  /* 0x00000004000d7c82 */ /* 0x000fe20008000000 */
[----:B------:R-:W-:Y:S01]  /*1860*/  CS2R R100, SRZ ;  /* 0x0000000000647805 */ /* 0x000fe2000001ff00 */
[----:B------:R-:W-:Y:S01]  /*1870*/  IMAD.MOV.U32 R99, RZ, RZ, RZ ;  /* 0x000000ffff637224 */ /* 0x000fe200078e00ff */
[----:B------:R-:W4:Y:S01]  /*1880*/  LDC R3, c[0x0][0x28c] ;  /* 0x0000a300ff037b82 */ /* 0x000f220000000800 */
[----:B------:R-:W5:Y:S01]  /*1890*/  SHFL.IDX PT, R0, R0, RZ, 0x1f ;  /* 0x00001fff00007589 */ /* 0x000f6200000e0000 */
[----:B------:R-:W-:-:S02]  /*18a0*/  CS2R R102, SRZ ;  /* 0x0000000000667805 */ /* 0x000fc4000001ff00 */
[----:B------:R-:W-:Y:S02]  /*18b0*/  CS2R R104, SRZ ;  /* 0x0000000000687805 */ /* 0x000fe4000001ff00 */
[----:B------:R-:W-:Y:S02]  /*18c0*/  CS2R R106, SRZ ;  /* 0x00000000006a7805 */ /* 0x000fe4000001ff00 */
[----:B------:R-:W-:Y:S02]  /*18d0*/  CS2R R108, SRZ ;  /* 0x00000000006c7805 */ /* 0x000fe4000001ff00 */
[----:B------:R-:W-:Y:S02]  /*18e0*/  CS2R R110, SRZ ;  /* 0x00000000006e7805 */ /* 0x000fe4000001ff00 */
[----:B------:R-:W-:Y:S02]  /*18f0*/  CS2R R112, SRZ ;  /* 0x0000000000707805 */ /* 0x000fe4000001ff00 */
[----:B------:R-:W-:-:S02]  /*1900*/  CS2R R114, SRZ ;  /* 0x0000000000727805 */ /* 0x000fc4000001ff00 */
[----:B------:R-:W-:Y:S02]  /*1910*/  CS2R R116, SRZ ;  /* 0x0000000000747805 */ /* 0x000fe4000001ff00 */
[----:B------:R-:W-:Y:S02]  /*1920*/  CS2R R118, SRZ ;  /* 0x0000000000767805 */ /* 0x000fe4000001ff00 */
[----:B------:R-:W-:Y:S02]  /*1930*/  CS2R R120, SRZ ;  /* 0x0000000000787805 */ /* 0x000fe4000001ff00 */
[----:B------:R-:W-:Y:S02]  /*1940*/  CS2R R122, SRZ ;  /* 0x00000000007a7805 */ /* 0x000fe4000001ff00 */
[----:B------:R-:W-:Y:S02]  /*1950*/  CS2R R124, SRZ ;  /* 0x00000000007c7805 */ /* 0x000fe4000001ff00 */
[----:B------:R-:W-:-:S02]  /*1960*/  CS2R R126, SRZ ;  /* 0x00000000007e7805 */ /* 0x000fc4000001ff00 */
[----:B------:R-:W-:Y:S01]  /*1970*/  CS2R R128, SRZ ;  /* 0x0000000000807805 */ /* 0x000fe2000001ff00 */
[----:B---3--:R-:W-:Y:S01]  /*1980*/  ULEA UR51, UR9, UR51, 0x18 ;  /* 0x0000003309337291 */ /* 0x008fe2000f8ec03f */
[----:B------:R-:W-:Y:S02]  /*1990*/  CS2R R130, SRZ ;  /* 0x0000000000827805 */ /* 0x000fe4000001ff00 */
[----:B------:R-:W-:Y:S02]  /*19a0*/  CS2R R132, SRZ ;  /* 0x0000000000847805 */ /* 0x000fe4000001ff00 */
[----:B------:R-:W-:Y:S02]  /*19b0*/  CS2R R134, SRZ ;  /* 0x0000000000867805 */ /* 0x000fe4000001ff00 */
[----:B------:R-:W-:Y:S02]  /*19c0*/  CS2R R136, SRZ ;  /* 0x0000000000887805 */ /* 0x000fe4000001ff00 */
[----:B------:R-:W-:-:S02]  /*19d0*/  CS2R R138, SRZ ;  /* 0x00000000008a7805 */ /* 0x000fc4000001ff00 */
[----:B------:R-:W-:Y:S02]  /*19e0*/  CS2R R140, SRZ ;  /* 0x00000000008c7805 */ /* 0x000fe4000001ff00 */
[----:B------:R-:W-:Y:S02]  /*19f0*/  CS2R R142, SRZ ;  /* 0x00000000008e7805 */ /* 0x000fe4000001ff00 */
[----:B----4-:R-:W-:Y:S02]  /*1a00*/  ISETP.GE.AND P0, PT, R3, 0x1, PT ;  /* 0x000000010300780c */ /* 0x010fe40003f06270 */
[----:B------:R-:W-:Y:S02]  /*1a10*/  CS2R R144, SRZ ;  /* 0x0000000000907805 */ /* 0x000fe4000001ff00 */
[----:B-----5:R-:W-:Y:S01]  /*1a20*/  R2UR UR7, R0 ;  /* 0x00000000000772ca */ /* 0x020fe200000e0000 */
[----:B------:R-:W-:Y:S01]  /*1a30*/  IMAD.MOV.U32 R146, RZ, RZ, RZ ;  /* 0x000000ffff927224 */ /* 0x000fe200078e00ff */
        /* <DEDUP_REMOVED lines=8> */
[----:B------:R-:W-:Y:S01]  /*1ac0*/  IMAD.U32 R6, RZ, RZ, UR39 ;  /* 0x00000027ff067e24 */ /* 0x000fe2000f8e00ff */
[----:B------:R-:W-:Y:S02]  /*1ad0*/  CS2R R24, SRZ ;  /* 0x0000000000187805 */ /* 0x000fe4000001ff00 */
[----:B------:R-:W-:Y:S01]  /*1ae0*/  CS2R R26, SRZ ;  /* 0x00000000001a7805 */ /* 0x000fe2000001ff00 */
[----:B------:R-:W-:Y:S01]  /*1af0*/  ULEA.HI UR8, UR7, UR7, URZ, 0x1 ;  /* 0x0000000707087291 */ /* 0x000fe2000f8f083f */
[----:B------:R-:W-:Y:S02]  /*1b00*/  CS2R R28, SRZ ;  /* 0x00000000001c7805 */ /* 0x000fe4000001ff00 */
[----:B------:R-:W-:Y:S02]  /*1b10*/  CS2R R30, SRZ ;  /* 0x00000000001e7805 */ /* 0x000fe4000001ff00 */
[----:B------:R-:W-:Y:S01]  /*1b20*/  CS2R R32, SRZ ;  /* 0x0000000000207805 */ /* 0x000fe2000001ff00 */
[----:B------:R-:W-:Y:S01]  /*1b30*/  ULOP3.LUT UR8, UR8, 0xffffe, URZ, 0xc0, !UPT ;  /* 0x000ffffe08087892 */ /* 0x000fe2000f8ec03f */
[----:B------:R-:W-:-:S02]  /*1b40*/  CS2R R34, SRZ ;  /* 0x0000000000227805 */ /* 0x000fc4000001ff00 */
[----:B------:R-:W-:Y:S02]  /*1b50*/  CS2R R36, SRZ ;  /* 0x0000000000247805 */ /* 0x000fe4000001ff00 */
[----:B------:R-:W-:Y:S01]  /*1b60*/  CS2R R38, SRZ ;  /* 0x0000000000267805 */ /* 0x000fe2000001ff00 */
[----:B------:R-:W-:Y:S01]  /*1b70*/  UIADD3 UR8, UR7, -UR8, URZ ;  /* 0x8000000807087290 */ /* 0x000fe2000fffe03f */
[----:B------:R-:W-:Y:S02]  /*1b80*/  CS2R R40, SRZ ;  /* 0x0000000000287805 */ /* 0x000fe4000001ff00 */
[----:B------:R-:W-:Y:S01]  /*1b90*/  CS2R R42, SRZ ;  /* 0x00000000002a7805 */ /* 0x000fe2000001ff00 */
[----:B------:R-:W-:Y:S01]  /*1ba0*/  UMOV UR7, URZ ;  /* 0x0000003f00077c82 */ /* 0x000fe20008000000 */
[----:B------:R-:W-:Y:S01]  /*1bb0*/  ULEA UR8, UR8, UR51, 0xc ;  /* 0x0000003308087291 */ /* 0x000fe2000f8e603f */
[----:B------:R-:W-:Y:S02]  /*1bc0*/  CS2R R44, SRZ ;  /* 0x00000000002c7805 */ /* 0x000fe4000001ff00 */
[----:B------:R-:W-:-:S02]  /*1bd0*/  CS2R R46, SRZ ;  /* 0x00000000002e7805 */ /* 0x000fc4000001ff00 */
[----:B------:R-:W-:Y:S01]  /*1be0*/  CS2R R48, SRZ ;  /* 0x0000000000307805 */ /* 0x000fe2000001ff00 */
[----:B------:R-:W-:Y:S01]  /*1bf0*/  UIADD3 UR8, UR8, 0x6300, URZ ;  /* 0x0000630008087890 */ /* 0x000fe2000fffe03f */
[----:B------:R-:W-:Y:S02]  /*1c00*/  CS2R R50, SRZ ;  /* 0x0000000000327805 */ /* 0x000fe4000001ff00 */
[----:B------:R-:W-:Y:S02]  /*1c10*/  CS2R R52, SRZ ;  /* 0x0000000000347805 */ /* 0x000fe4000001ff00 */
[----:B------:R-:W-:Y:S01]  /*1c20*/  CS2R R54, SRZ ;  /* 0x0000000000367805 */ /* 0x000fe2000001ff00 */
[----:B------:R-:W-:Y:S01]  /*1c30*/  USHF.R.U32.HI UR8, URZ, 0x4, UR8 ;  /* 0x000000043f087899 */ /* 0x000fe20008011608 */
[----:B------:R-:W-:Y:S02]  /*1c40*/  CS2R R56, SRZ ;  /* 0x0000000000387805 */ /* 0x000fe4000001ff00 */
[----:B------:R-:W-:-:S02]  /*1c50*/  CS2R R58, SRZ ;  /* 0x00000000003a7805 */ /* 0x000fc4000001ff00 */
[----:B------:R-:W-:Y:S01]  /*1c60*/  CS2R R60, SRZ ;  /* 0x00000000003c7805 */ /* 0x000fe2000001ff00 */
[----:B------:R-:W-:Y:S01]  /*1c70*/  ULOP3.LUT UR12, UR8, 0x3fff, URZ, 0xc0, !UPT ;  /* 0x00003fff080c7892 */ /* 0x000fe2000f8ec03f */
        /* <DEDUP_REMOVED lines=12> */
[----:B------:R-:W-:Y:S01]  /*1d40*/  CS2R R86, SRZ ;  /* 0x0000000000567805 */ /* 0x000fe2000001ff00 */
[----:B------:R-:W-:Y:S06]  /*1d50*/  @!P0 BRA `(.L_x_20) ;  /* 0x0000000800388947 */ /* 0x000fec0003800000 */
[----:B------:R-:W-:-:S13]  /*1d60*/  ISETP.NE.AND P1, PT, R164, 0x3, PT ;  /* 0x00000003a400780c */ /* 0x000fda0003f25270 */
[----:B------:R-:W-:Y:S05]  /*1d70*/  @!P1 BRA `(.L_x_21) ;  /* 0x0000000000049947 */ /* 0x000fea0003800000 */
[----:B------:R-:W-:Y:S01]  /*1d80*/  BPT.TRAP 0x1 ;  /* 0x000000040000795c */ /* 0x000fe20000300000 */
.L_x_21:
[----:B------:R-:W-:Y:S01]  /*1d90*/  ULEA UR5, UR4, UR51, 0x3 ;  /* 0x0000003304057291 */ /* 0x000fe2000f8e183f */
[----:B------:R-:W-:-:S05]  /*1da0*/  IMAD.U32 R0, RZ, RZ, UR39 ;  /* 0x00000027ff007e24 */ /* 0x000fca000f8e00ff */
[----:B------:R-:W-:-:S04]  /*1db0*/  SHF.L.U32 R0, R0, 0x1f, RZ ;  /* 0x0000001f00007819 */ /* 0x000fc800000006ff */
[----:B------:R3:W4:Y:S01]  /*1dc0*/  SYNCS.PHASECHK.TRANS64.TRYWAIT P0, [UR5], R0 ;  /* 0x00000000ff0075a7 */ /* 0x0007220008000145 */
[----:B------:R-:W-:Y:S05]  /*1dd0*/  @!P1 BRA `(.L_x_22) ;  /* 0x0000000000049947 */ /* 0x000fea0003800000 */
[----:B------:R-:W-:Y:S01]  /*1de0*/  BPT.TRAP 0x1 ;  /* 0x000000040000795c */ /* 0x000fe20000300000 */
.L_x_22:
[----:B----4-:R-:W-:Y:S05]  /*1df0*/  @P0 BRA `(.L_x_23) ;  /* 0x0000000000080947 */ /* 0x010fea0003800000 */
[----:B------:R-:W4:Y:S02]  /*1e00*/  SYNCS.PHASECHK.TRANS64.TRYWAIT P0, [UR5], R0 ;  /* 0x00000000ff0075a7 */ /* 0x000f240008000145 */
[----:B----4-:R-:W-:Y:S05]  /*1e10*/  @!P0 BRA `(.L_x_24) ;  /* 0x0000007800808947 */ /* 0x010fea0003800000 */
.L_x_23:
[----:B------:R-:W-:Y:S01]  /*1e20*/  UIADD3 UR5, UR51, 0x1e300, URZ ;  /* 0x0001e30033057890 */ /* 0x000fe2000fffe03f */
[----:B------:R-:W-:Y:S01]  /*1e30*/  WARPGROUP.ARRIVE ;  /* 0x00000000000079c5 */ /* 0x000fe20000000000 */
[----:B------:R-:W-:Y:S01]  /*1e40*/  ULOP3.LUT UR8, UR12, 0x10000, URZ, 0xfc, !UPT ;  /* 0x000100000c087892 */ /* 0x000fe2000f8efc3f */
[----:B------:R-:W-:Y:S01]  /*1e50*/  CS2R R100, SRZ ;  /* 0x0000000000647805 */ /* 0x000fe2000001ff00 */
[----:B------:R-:W-:Y:S01]  /*1e60*/  USHF.R.U32.HI UR5, URZ, 0x4, UR5 ;  /* 0x000000043f057899 */ /* 0x000fe20008011605 */
[----:B------:R-:W-:Y:S01]  /*1e70*/  MOV R99, RZ ;  /* 0x000000ff00637202 */ /* 0x000fe20000000f00 */
[----:B------:R-:W-:Y:S01]  /*1e80*/  ULEA UR8, UR4, UR8, 0x9 ;  /* 0x0000000804087291 */ /* 0x000fe2000f8e483f */
[----:B------:R-:W-:Y:S01]  /*1e90*/  CS2R R102, SRZ ;  /* 0x0000000000667805 */ /* 0x000fe2000001ff00 */
[----:B------:R-:W-:Y:S01]  /*1ea0*/  ULOP3.LUT UR5, UR5, 0x3fff, URZ, 0xc0, !UPT ;  /* 0x00003fff05057892 */ /* 0x000fe2000f8ec03f */
[----:B------:R-:W-:Y:S01]  /*1eb0*/  CS2R R104, SRZ ;  /* 0x0000000000687805 */ /* 0x000fe2000001ff00 */
[----:B------:R-:W-:Y:S01]  /*1ec0*/  UMOV UR9, 0x80000020 ;  /* 0x8000002000097882 */ /* 0x000fe20000000000 */
[----:B------:R-:W-:Y:S01]  /*1ed0*/  UMOV UR11, 0x80000020 ;  /* 0x80000020000b7882 */ /* 0x000fe20000000000 */
[----:B------:R-:W-:Y:S01]  /*1ee0*/  ULOP3.LUT UR5, UR5, 0x10000, URZ, 0xfc, !UPT ;  /* 0x0001000005057892 */ /* 0x000fe2000f8efc3f */
[----:B------:R-:W-:Y:S01]  /*1ef0*/  CS2R R106, SRZ ;  /* 0x00000000006a7805 */ /* 0x000fe2000001ff00 */
[----:B------:R-:W-:Y:S01]  /*1f00*/  UMOV UR6, 0x2 ;  /* 0x0000000200067882 */ /* 0x000fe20000000000 */
[----:B------:R-:W-:Y:S01]  /*1f10*/  CS2R R108, SRZ ;  /* 0x00000000006c7805 */ /* 0x000fe2000001ff00 */
[----:B------:R-:W-:Y:S01]  /*1f20*/  ULEA UR10, UR4, UR5, 0x9 ;  /* 0x00000005040a7291 */ /* 0x000fe2000f8e483f */
[----:B------:R-:W-:-:S02]  /*1f30*/  CS2R R110, SRZ ;  /* 0x00000000006e7805 */ /* 0x000fc4000001ff00 */
[----:B------:R-:W-:Y:S01]  /*1f40*/  CS2R R112, SRZ ;  /* 0x0000000000707805 */ /* 0x000fe2000001ff00 */
[----:B------:R-:W-:Y:S01]  /*1f50*/  ULDC UR5, c[0x0][0x50c] ;  /* 0x0001430000057ab9 */ /* 0x000fe20000000800 */
[----:B------:R-:W-:Y:S01]  /*1f60*/  CS2R R114, SRZ ;  /* 0x0000000000727805 */ /* 0x000fe2000001ff00 */
[----:B------:R-:W-:Y:S01]  /*1f70*/  UISETP.NE.AND UP0, UPT, UR5, 0x2, UPT ;  /* 0x000000020500788c */ /* 0x000fe2000bf05270 */
[----:B------:R-:W-:Y:S02]  /*1f80*/  CS2R R116, SRZ ;  /* 0x0000000000747805 */ /* 0x000fe4000001ff00 */
[----:B------:R-:W-:Y:S02]  /*1f90*/  CS2R R118, SRZ ;  /* 0x0000000000767805 */ /* 0x000fe4000001ff00 */
[----:B------:R-:W-:Y:S01]  /*1fa0*/  CS2R R120, SRZ ;  /* 0x0000000000787805 */ /* 0x000fe2000001ff00 */
[----:B------:R-:W-:Y:S01]  /*1fb0*/  QGMMA.64x128x32.F32.E4M3.E4M3 R24, gdesc[UR8], RZ, !UPT, gsb0 ;  /* 0x01e00000081879f3 */ /* 0x000fe2000c0008ff */
[----:B------:R-:W-:Y:S01]  /*1fc0*/  UIADD3 UR8, UR8, 0x2, URZ ;  /* 0x0000000208087890 */ /* 0x000fe2000fffe03f */
[----:B------:R-:W-:Y:S01]  /*1fd0*/  CS2R R122, SRZ ;  /* 0x00000000007a7805 */ /* 0x000fe2000001ff00 */
[----:B------:R-:W-:Y:S01]  /*1fe0*/  UIADD3 UR10, UR10, 0x2, URZ ;  /* 0x000000020a0a7890 */ /* 0x000fe2000fffe03f */
[----:B------:R-:W-:Y:S01]  /*1ff0*/  CS2R R124, SRZ ;  /* 0x00000000007c7805 */ /* 0x000fe2000001ff00 */
[----:B------:R-:W-:Y:S01]  /*2000*/  UMOV UR9, 0x80000020 ;  /* 0x8000002000097882 */ /* 0x000fe20000000000 */
[----:B------:R-:W-:Y:S01]  /*2010*/  UMOV UR11, 0x80000020 ;  /* 0x80000020000b7882 */ /* 0x000fe20000000000 */
[----:B------:R-:W-:Y:S01]  /*2020*/  USEL UR5, URZ, 0x1, UP0 ;  /* 0x000000013f057887 */ /* 0x000fe20008000000 */
[----:B------:R-:W-:-:S02]  /*2030*/  CS2R R126, SRZ ;  /* 0x00000000007e7805 */ /* 0x000fc4000001ff00 */
[----:B------:R-:W-:Y:S02]  /*2040*/  CS2R R128, SRZ ;  /* 0x0000000000807805 */ /* 0x000fe4000001ff00 */
[----:B------:R-:W-:Y:S02]  /*2050*/  CS2R R130, SRZ ;  /* 0x0000000000827805 */ /* 0x000fe4000001ff00 */
[----:B------:R-:W-:Y:S02]  /*2060*/  CS2R R132, SRZ ;  /* 0x0000000000847805 */ /* 0x000fe4000001ff00 */
[----:B------:R-:W-:Y:S02]  /*2070*/  CS2R R134, SRZ ;  /* 0x0000000000867805 */ /* 0x000fe4000001ff00 */
[----:B------:R-:W-:Y:S02]  /*2080*/  ISETP.NE.AND P0, PT, RZ, UR5, PT ;  /* 0x00000005ff007c0c */ /* 0x000fe4000bf05270 */
[----:B------:R-:W-:-:S02]  /*2090*/  CS2R R136, SRZ ;  /* 0x0000000000887805 */ /* 0x000fc4000001ff00 */
[----:B------:R-:W-:Y:S02]  /*20a0*/  CS2R R138, SRZ ;  /* 0x00000000008a7805 */ /* 0x000fe4000001ff00 */
[----:B------:R-:W-:Y:S02]  /*20b0*/  CS2R R140, SRZ ;  /* 0x00000000008c7805 */ /* 0x000fe4000001ff00 */
[----:B------:R-:W-:Y:S02]  /*20c0*/  CS2R R142, SRZ ;  /* 0x00000000008e7805 */ /* 0x000fe4000001ff00 */
[----:B------:R-:W-:Y:S01]  /*20d0*/  CS2R R144, SRZ ;  /* 0x0000000000907805 */ /* 0x000fe2000001ff00 */
[----:B------:R-:W-:Y:S01]  /*20e0*/  IMAD.MOV.U32 R146, RZ, RZ, RZ ;  /* 0x000000ffff927224 */ /* 0x000fe200078e00ff */
[----:B------:R-:W-:Y:S02]  /*20f0*/  CS2R R148, SRZ ;  /* 0x0000000000947805 */ /* 0x000fe4000001ff00 */
[----:B------:R-:W-:-:S02]  /*2100*/  CS2R R150, SRZ ;  /* 0x0000000000967805 */ /* 0x000fc4000001ff00 */
[----:B------:R-:W-:Y:S02]  /*2110*/  CS2R R152, SRZ ;  /* 0x0000000000987805 */ /* 0x000fe4000001ff00 */
[----:B------:R-:W-:Y:S02]  /*2120*/  CS2R R154, SRZ ;  /* 0x00000000009a7805 */ /* 0x000fe4000001ff00 */
[----:B------:R-:W-:Y:S02]  /*2130*/  CS2R R156, SRZ ;  /* 0x00000000009c7805 */ /* 0x000fe4000001ff00 */
[----:B------:R-:W-:Y:S02]  /*2140*/  CS2R R158, SRZ ;  /* 0x00000000009e7805 */ /* 0x000fe4000001ff00 */
[----:B------:R-:W-:Y:S02]  /*2150*/  CS2R R160, SRZ ;  /* 0x0000000000a07805 */ /* 0x000fe4000001ff00 */
[----:B------:R-:W-:Y:S01]  /*2160*/  CS2R R162, SRZ ;  /* 0x0000000000a27805 */ /* 0x000fe2000001ff00 */
[----:B------:R-:W-:-:S02]  /*2170*/  WARPGROUP.DEPBAR.LE gsb0, 0x0 ;  /* 0x00008000000079c5 */ /* 0x000fc40000010000 */
[----:B------:R-:W-:-:S06]  /*2180*/  WARPGROUP.ARRIVE ;  /* 0x00000000000079c5 */ /* 0x000fcc0000000000 */
[----:B------:R-:W-:Y:S03]  /*2190*/  QGMMA.64x128x32.F32.E4M3.E4M3 R24, gdesc[UR8], R24, gsb0 ;  /* 0x01e00000081879f3 */ /* 0x000fe60008000818 */
[----:B------:R-:W-:Y:S02]  /*21a0*/  WARPGROUP.DEPBAR.LE gsb0, 0x0 ;  /* 0x00008000000079c5 */ /* 0x000fe40000010000 */
[----:B------:R-:W-:Y:S05]  /*21b0*/  @!P0 BRA `(.L_x_25) ;  /* 0x0000000400048947 */ /* 0x000fea0003800000 */
[----:B------:R-:W-:Y:S01]  /*21c0*/  FADD R163, RZ, R24 ;  /* 0x00000018ffa37221 */ /* 0x000fe20000000000 */
[----:B------:R-:W-:-:S01]  /*21d0*/  FADD R162, RZ, R25 ;  /* 0x00000019ffa27221 */ /* 0x000fc20000000000 */
        /* <DEDUP_REMOVED lines=62> */
[----:B------:R-:W-:-:S06]  /*25c0*/  UMOV UR6, URZ ;  /* 0x0000003f00067c82 */ /* 0x000fcc0008000000 */
.L_x_25:
[----:B------:R-:W-:-:S04]  /*25d0*/  UIADD3 UR13, UR4, 0x1, URZ ;  /* 0x00000001040d7890 */ /* 0x000fc8000fffe03f */
[----:B------:R-:W-:-:S04]  /*25e0*/  UISETP.NE.AND UP0, UPT, UR13, 0xc, UPT ;  /* 0x0000000c0d00788c */ /* 0x000fc8000bf05270 */
[----:B------:R-:W-:Y:S02]  /*25f0*/  USEL UR7, URZ, 0x1, UP0 ;  /* 0x000000013f077887 */ /* 0x000fe40008000000 */
[----:B------:R-:W-:Y:S02]  /*2600*/  USEL UR13, UR13, URZ, UP0 ;  /* 0x0000003f0d0d7287 */ /* 0x000fe40008000000 */
[----:B------:R-:W-:-:S06]  /*2610*/  ULOP3.LUT UR7, UR39, UR7, URZ, 0x3c, !UPT ;  /* 0x0000000727077292 */ /* 0x000fcc000f8e3c3f */
[----:B------:R-:W-:Y:S01]  /*2620*/  IMAD.U32 R6, RZ, RZ, UR7 ;  /* 0x00000007ff067e24 */ /* 0x000fe2000f8e00ff */
[----:B------:R-:W-:-:S06]  /*2630*/  UMOV UR7, 0x1 ;  /* 0x0000000100077882 */ /* 0x000fcc0000000000 */
.L_x_20:
[----:B------:R-:W-:-:S04]  /*2640*/  UISETP.LT.AND UP0, UPT, UR50, 0x1, UPT ;  /* 0x000000013200788c */ /* 0x000fc8000bf01270 */
[----:B------:R-:W-:-:S04]  /*2650*/  USEL UR8, UR50, 0x1, UP0 ;  /* 0x0000000132087887 */ /* 0x000fc80008000000 */
[----:B------:R-:W-:-:S04]  /*2660*/  UIADD3 UR8, UR50, -UR8, URZ ;  /* 0x8000000832087290 */ /* 0x000fc8000fffe03f */
[----:B------:R-:W-:-:S06]  /*2670*/  UISETP.GE.AND UP0, UPT, UR8, 0x1, UPT ;  /* 0x000000010800788c */ /* 0x000fcc000bf06270 */
[----:B------:R-:W-:-:S13]  /*2680*/  PLOP3.LUT P0, PT, PT, PT, UP0, 0x80, 0x0 ;  /* 0x000000000000781c */ /* 0x000fda0003f0f008 */
[----:B------:R-:W-:Y:S05]  /*2690*/  @!P0 BRA `(.L_x_26) ;  /* 0x0000000800008947 */ /* 0x000fea0003800000 */
[----:B---34-:R-:W-:Y:S01]  /*26a0*/  IMAD.U32 R0, RZ, RZ, UR8 ;  /* 0x00000008ff007e24 */ /* 0x018fe2000f8e00ff */
[----:B------:R-:W-:Y:S01]  /*26b0*/  ULDC UR14, c[0x0][0x50c] ;  /* 0x00014300000e7ab9 */ /* 0x000fe20000000800 */
[----:B------:R-:W-:-:S07]  /*26c0*/  IMAD.U32 R3, RZ, RZ, UR4 ;  /* 0x00000004ff037e24 */ /* 0x000fce000f8e00ff */
.L_x_34:
[----:B------:R-:W-:-:S13]  /*26d0*/  ISETP.NE.AND P1, PT, R164, 0x3, PT ;  /* 0x00000003a400780c */ /* 0x000fda0003f25270 */
[----:B------:R-:W-:Y:S05]  /*26e0*/  @!P1 BRA `(.L_x_27) ;  /* 0x0000000000049947 */ /* 0x000fea0003800000 */
[----:B------:R-:W-:Y:S01]  /*26f0*/  BPT.TRAP 0x1 ;  /* 0x000000040000795c */ /* 0x000fe20000300000 */
.L_x_27:
[----:B------:R-:W-:Y:S01]  /*2700*/  ULEA UR8, UR13, UR51, 0x3 ;  /* 0x000000330d087291 */ /* 0x000fe2000f8e183f */
[----:B-12---:R-:W-:-:S08]  /*2710*/  SHF.L.U32 R4, R6, 0x1f, RZ ;  /* 0x0000001f06047819 */ /* 0x006fd000000006ff */
[----:B------:R1:W2:Y:S01]  /*2720*/  SYNCS.PHASECHK.TRANS64.TRYWAIT P0, [UR8], R4 ;  /* 0x00000004ff0075a7 */ /* 0x0002a20008000148 */
[----:B------:R-:W-:Y:S05]  /*2730*/  @!P1 BRA `(.L_x_28) ;  /* 0x0000000000049947 */ /* 0x000fea0003800000 */
[----:B------:R-:W-:Y:S01]  /*2740*/  BPT.TRAP 0x1 ;  /* 0x000000040000795c */ /* 0x000fe20000300000 */
.L_x_28:
[----:B--2---:R-:W-:Y:S05]  /*2750*/  @P0 BRA `(.L_x_29) ;  /* 0x0000000000080947 */ /* 0x004fea0003800000 */
[----:B------:R-:W2:Y:S02]  /*2760*/  SYNCS.PHASECHK.TRANS64.TRYWAIT P0, [UR8], R4 ;  /* 0x00000004ff0075a7 */ /* 0x000ea40008000148 */
[----:B--2---:R-:W-:Y:S05]  /*2770*/  @!P0 BRA `(.L_x_30) ;  /* 0x0000007000408947 */ /* 0x004fea0003800000 */
.L_x_29:
[----:B------:R-:W-:Y:S01]  /*2780*/  UIADD3 UR8, UR51, 0x1e300, URZ ;  /* 0x0001e30033087890 */ /* 0x000fe2000fffe03f */
[----:B------:R-:W-:Y:S01]  /*2790*/  WARPGROUP.ARRIVE ;  /* 0x00000000000079c5 */ /* 0x000fe20000000000 */
[----:B------:R-:W-:Y:S02]  /*27a0*/  UISETP.NE.AND UP0, UPT, UR5, URZ, UPT ;  /* 0x0000003f0500728c */ /* 0x000fe4000bf05270 */
[----:B------:R-:W-:Y:S02]  /*27b0*/  USHF.R.U32.HI UR8, URZ, 0x4, UR8 ;  /* 0x000000043f087899 */ /* 0x000fe40008011608 */
[----:B------:R-:W-:Y:S02]  /*27c0*/  USEL UR7, UR7, URZ, !UP0 ;  /* 0x0000003f07077287 */ /* 0x000fe4000c000000 */
[----:B------:R-:W-:Y:S02]  /*27d0*/  ULOP3.LUT UR5, UR8, 0x3fff, URZ, 0xc0, !UPT ;  /* 0x00003fff08057892 */ /* 0x000fe4000f8ec03f */
[----:B------:R-:W-:-:S02]  /*27e0*/  ULOP3.LUT UR8, UR12, 0x10000, URZ, 0xfc, !UPT ;  /* 0x000100000c087892 */ /* 0x000fc4000f8efc3f */
[----:B------:R-:W-:Y:S02]  /*27f0*/  ULOP3.LUT UR5, UR5, 0x10000, URZ, 0xfc, !UPT ;  /* 0x0001000005057892 */ /* 0x000fe4000f8efc3f */
[----:B------:R-:W-:Y:S02]  /*2800*/  UISETP.NE.U32.AND UP0, UPT, UR7, URZ, UPT ;  /* 0x0000003f0700728c */ /* 0x000fe4000bf05070 */
[----:B------:R-:W-:Y:S02]  /*2810*/  ULEA UR8, UR13, UR8, 0x9 ;  /* 0x000000080d087291 */ /* 0x000fe4000f8e483f */
[----:B------:R-:W-:Y:S01]  /*2820*/  ULEA UR10, UR13, UR5, 0x9 ;  /* 0x000000050d0a7291 */ /* 0x000fe2000f8e483f */
[----:B------:R-:W-:Y:S01]  /*2830*/  UMOV UR9, 0x80000020 ;  /* 0x8000002000097882 */ /* 0x000fe20000000000 */
[----:B------:R-:W-:Y:S01]  /*2840*/  UMOV UR11, 0x80000020 ;  /* 0x80000020000b7882 */ /* 0x000fe20000000000 */
[----:B------:R-:W-:-:S06]  /*2850*/  UIADD3 UR6, UR6, 0x2, URZ ;  /* 0x0000000206067890 */ /* 0x000fcc000fffe03f */
[----:B------:R-:W-:Y:S01]  /*2860*/  QGMMA.64x128x32.F32.E4M3.E4M3 R24, gdesc[UR8], R24, UP0, gsb0 ;  /* 0x01e00000081879f3 */ /* 0x000fe2000b800818 */
[----:B------:R-:W-:Y:S02]  /*2870*/  UIADD3 UR8, UR8, 0x2, URZ ;  /* 0x0000000208087890 */ /* 0x000fe4000fffe03f */
[----:B------:R-:W-:Y:S01]  /*2880*/  UIADD3 UR10, UR10, 0x2, URZ ;  /* 0x000000020a0a7890 */ /* 0x000fe2000fffe03f */
[----:B------:R-:W-:Y:S01]  /*2890*/  UMOV UR9, 0x80000020 ;  /* 0x8000002000097882 */ /* 0x000fe20000000000 */
[----:B------:R-:W-:Y:S01]  /*28a0*/  UMOV UR11, 0x80000020 ;  /* 0x80000020000b7882 */ /* 0x000fe20000000000 */
[----:B------:R-:W-:-:S04]  /*28b0*/  UISETP.NE.AND UP0, UPT, UR6, UR14, UPT ;  /* 0x0000000e0600728c */ /* 0x000fc8000bf05270 */
[----:B------:R-:W-:-:S06]  /*28c0*/  USEL UR5, URZ, 0x1, UP0 ;  /* 0x000000013f057887 */ /* 0x000fcc0008000000 */
[----:B------:R-:W-:Y:S01]  /*28d0*/  ISETP.NE.AND P0, PT, RZ, UR5, PT ;  /* 0x00000005ff007c0c */ /* 0x000fe2000bf05270 */
[----:B------:R-:W-:Y:S02]  /*28e0*/  WARPGROUP.DEPBAR.LE gsb0, 0x0 ;  /* 0x00008000000079c5 */ /* 0x000fe40000010000 */
[----:B------:R-:W-:-:S06]  /*28f0*/  WARPGROUP.ARRIVE ;  /* 0x00000000000079c5 */ /* 0x000fcc0000000000 */
[----:B------:R-:W-:Y:S03]  /*2900*/  QGMMA.64x128x32.F32.E4M3.E4M3 R24, gdesc[UR8], R24, gsb0 ;  /* 0x01e00000081879f3 */ /* 0x000fe60008000818 */
[----:B------:R-:W-:Y:S02]  /*2910*/  WARPGROUP.DEPBAR.LE gsb0, 0x0 ;  /* 0x00008000000079c5 */ /* 0x000fe40000010000 */
[----:B------:R-:W-:Y:S05]  /*2920*/  @!P0 BRA `(.L_x_31) ;  /* 0x0000000400048947 */ /* 0x000fea0003800000 */
[----:B------:R-:W-:Y:S01]  /*2930*/  FADD R163, R24, R163 ;  /* 0x000000a318a37221 */ /* 0x000fe20000000000 */
[----:B------:R-:W-:-:S01]  /*2940*/  FADD R162, R25, R162 ;  /* 0x000000a219a27221 */ /* 0x000fc20000000000 */
        /* <DEDUP_REMOVED lines=62> */
[----:B------:R-:W-:-:S06]  /*2d30*/  UMOV UR6, URZ ;  /* 0x0000003f00067c82 */ /* 0x000fcc0008000000 */
.L_x_31:
[----:B------:R-:W-:Y:S05]  /*2d40*/  @!P1 BRA `(.L_x_32) ;  /* 0x0000000000049947 */ /* 0x000fea0003800000 */
[----:B------:R-:W-:Y:S01]  /*2d50*/  BPT.TRAP 0x1 ;  /* 0x000000040000795c */ /* 0x000fe20000300000 */
.L_x_32:
[----:B------:R-:W-:-:S13]  /*2d60*/  ISETP.NE.AND P0, PT, R22, RZ, PT ;  /* 0x000000ff1600720c */ /* 0x000fda0003f05270 */
[----:B-12---:R-:W-:-:S05]  /*2d70*/  @P0 LEA R4, R3, UR51, 0x3 ;  /* 0x0000003303040c11 */ /* 0x006fca000f8e18ff */
[----:B------:R-:W-:-:S05]  /*2d80*/  @P0 VIADD R4, R4, 0x60 ;  /* 0x0000006004040836 */ /* 0x000fca0000000000 */
[----:B------:R-:W-:-:S04]  /*2d90*/  @P0 PRMT R4, R23, 0x654, R4 ;  /* 0x0000065417040816 */ /* 0x000fc80000000004 */
[----:B------:R1:W-:Y:S01]  /*2da0*/  @P0 SYNCS.ARRIVE.TRANS64.RED.A1T0 RZ, [R4+URZ], RZ ;  /* 0x000000ff04ff09a7 */ /* 0x0003e2000810043f */
[----:B------:R-:W-:-:S13]  /*2db0*/  ISETP.GT.U32.AND P0, PT, R19, 0x1, PT ;  /* 0x000000011300780c */ /* 0x000fda0003f04070 */
[----:B-1----:R-:W-:Y:S05]  /*2dc0*/  @P0 BRA `(.L_x_33) ;  /* 0x0000000000040947 */ /* 0x002fea0003800000 */
[----:B------:R-:W-:Y:S01]  /*2dd0*/  BPT.TRAP 0x1 ;  /* 0x000000040000795c */ /* 0x000fe20000300000 */
.L_x_33:
[----:B------:R-:W-:Y:S01]  /*2de0*/  UIADD3 UR13, UR13, 0x1, URZ ;  /* 0x000000010d0d7890 */ /* 0x000fe2000fffe03f */
[C---:B------:R-:W-:Y:S01]  /*2df0*/  ISETP.GT.AND P1, PT, R0.reuse, 0x1, PT ;  /* 0x000000010000780c */ /* 0x040fe20003f24270 */
[----:B------:R-:W-:Y:S01]  /*2e00*/  VIADD R3, R3, 0x1 ;  /* 0x0000000103037836 */ /* 0x000fe20000000000 */
[----:B------:R-:W-:Y:S01]  /*2e10*/  IADD3 R0, R0, -0x1, RZ ;  /* 0xffffffff00007810 */ /* 0x000fe20007ffe0ff */
[----:B------:R-:W-:-:S03]  /*2e20*/  UISETP.NE.AND UP0, UPT, UR13, 0xc, UPT ;  /* 0x0000000c0d00788c */ /* 0x000fc6000bf05270 */
[C---:B------:R-:W-:Y:S01]  /*2e30*/  ISETP.NE.AND P0, PT, R3.reuse, 0xc, PT ;  /* 0x0000000c0300780c */ /* 0x040fe20003f05270 */
[----:B------:R-:W-:Y:S02]  /*2e40*/  USEL UR7, URZ, 0x1, UP0 ;  /* 0x000000013f077887 */ /* 0x000fe40008000000 */
[----:B------:R-:W-:Y:S01]  /*2e50*/  USEL UR13, UR13, URZ, UP0 ;  /* 0x0000003f0d0d7287 */ /* 0x000fe20008000000 */
[----:B------:R-:W-:-:S03]  /*2e60*/  SEL R3, R3, RZ, P0 ;  /* 0x000000ff03037207 */ /* 0x000fc60000000000 */
[----:B------:R-:W-:Y:S01]  /*2e70*/  LOP3.LUT R6, R6, UR7, RZ, 0x3c, !PT ;  /* 0x0000000706067c12 */ /* 0x000fe2000f8e3cff */
[----:B------:R-:W-:Y:S01]  /*2e80*/  UMOV UR7, 0x1 ;  /* 0x0000000100077882 */ /* 0x000fe20000000000 */
[----:B------:R-:W-:Y:S06]  /*2e90*/  @P1 BRA `(.L_x_34) ;  /* 0xfffffff8000c1947 */ /* 0x000fec000383ffff */
.L_x_26:
[----:B------:R-:W-:Y:S01]  /*2ea0*/  UISETP.NE.AND UP0, UPT, UR6, URZ, UPT ;  /* 0x0000003f0600728c */ /* 0x000fe2000bf05270 */
[----:B---34-:R-:W3:Y:S03]  /*2eb0*/  LDC R0, c[0x0][0x28c] ;  /* 0x0000a300ff007b82 */ /* 0x018ee60000000800 */
[----:B------:R-:W-:-:S06]  /*2ec0*/  USEL UR5, URZ, 0x1, !UP0 ;  /* 0x000000013f057887 */ /* 0x000fcc000c000000 */
[----:B------:R-:W-:Y:S02]  /*2ed0*/  ISETP.NE.AND P0, PT, RZ, UR5, PT ;  /* 0x00000005ff007c0c */ /* 0x000fe4000bf05270 */
[----:B---3--:R-:W-:-:S11]  /*2ee0*/  ISETP.GE.AND P1, PT, R0, 0x1, PT ;  /* 0x000000010000780c */ /* 0x008fd60003f26270 */
[----:B------:R-:W-:Y:S05]  /*2ef0*/  @!P0 BRA `(.L_x_35) ;  /* 0x0000000400008947 */ /* 0x000fea0003800000 */
[----:B------:R-:W-:Y:S01]  /*2f00*/  FADD R163, R24, R163 ;  /* 0x000000a318a37221 */ /* 0x000fe20000000000 */
        /* <DEDUP_REMOVED lines=62> */
[----:B------:R-:W-:-:S07]  /*32f0*/  FADD R100, R100, R87 ;  /* 0x0000005764647221 */ /* 0x000fce0000000000 */
.L_x_35:
[----:B------:R-:W-:Y:S05]  /*3300*/  @!P1 BRA `(.L_x_36) ;  /* 0x0000000000549947 */ /* 0x000fea0003800000 */
[----:B------:R-:W-:-:S13]  /*3310*/  ISETP.NE.AND P0, PT, R164, 0x3, PT ;  /* 0x00000003a400780c */ /* 0x000fda0003f05270 */
[----:B------:R-:W-:Y:S05]  /*3320*/  @!P0 BRA `(.L_x_37) ;  /* 0x0000000000048947 */ /* 0x000fea0003800000 */
[----:B------:R-:W-:Y:S01]  /*3330*/  BPT.TRAP 0x1 ;  /* 0x000000040000795c */ /* 0x000fe20000300000 */
.L_x_37:
[----:B------:R-:W-:Y:S01]  /*3340*/  ISETP.NE.AND P0, PT, R22, RZ, PT ;  /* 0x000000ff1600720c */ /* 0x000fe20003f05270 */
[----:B------:R-:W-:Y:S01]  /*3350*/  BSSY B0, `(.L_x_38) ;  /* 0x000000e000007945 */ /* 0x000fe20003800000 */
[----:B------:R-:W-:-:S11]  /*3360*/  ISETP.GT.U32.AND P1, PT, R19, 0x1, PT ;  /* 0x000000011300780c */ /* 0x000fd60003f24070 */
[----:B------:R-:W-:Y:S05]  /*3370*/  @!P0 BRA `(.L_x_39) ;  /* 0x00000000002c8947 */ /* 0x000fea0003800000 */
[----:B------:R-:W-:-:S04]  /*3380*/  UISETP.LT.AND UP0, UPT, UR50, 0x1, UPT ;  /* 0x000000013200788c */ /* 0x000fc8000bf01270 */
[----:B------:R-:W-:-:S04]  /*3390*/  USEL UR5, UR50, 0x1, UP0 ;  /* 0x0000000132057887 */ /* 0x000fc80008000000 */
[----:B------:R-:W-:-:S04]  /*33a0*/  UIADD3 UR5, UR4, UR50, -UR5 ;  /* 0x0000003204057290 */ /* 0x000fc8000fffe805 */
[----:B------:R-:W-:-:S04]  /*33b0*/  UIMAD.WIDE.U32 UR6, UR5, -0x55555555, URZ ;  /* 0xaaaaaaab050678a5 */ /* 0x000fc8000f8e003f */
[----:B------:R-:W-:-:S04]  /*33c0*/  USHF.R.U32.HI UR6, URZ, 0x3, UR7 ;  /* 0x000000033f067899 */ /* 0x000fc80008011607 */
[----:B------:R-:W-:-:S04]  /*33d0*/  UIMAD UR5, UR6, -0xc, UR5 ;  /* 0xfffffff4060578a4 */ /* 0x000fc8000f8e0205 */
[----:B------:R-:W-:-:S04]  /*33e0*/  ULEA UR5, UR5, UR51, 0x3 ;  /* 0x0000003305057291 */ /* 0x000fc8000f8e183f */
[----:B------:R-:W-:-:S06]  /*33f0*/  UIADD3 UR5, UR5, 0x60, URZ ;  /* 0x0000006005057890 */ /* 0x000fcc000fffe03f */
[----:B------:R-:W-:-:S05]  /*3400*/  IMAD.U32 R0, RZ, RZ, UR5 ;  /* 0x00000005ff007e24 */ /* 0x000fca000f8e00ff */
[----:B------:R-:W-:-:S04]  /*3410*/  PRMT R0, R23, 0x654, R0 ;  /* 0x0000065417007816 */ /* 0x000fc80000000000 */
[----:B------:R3:W-:Y:S03]  /*3420*/  SYNCS.ARRIVE.TRANS64.RED.A1T0 RZ, [R0+URZ], RZ ;  /* 0x000000ff00ff79a7 */ /* 0x0007e6000810043f */
.L_x_39:
[----:B------:R-:W-:Y:S05]  /*3430*/  BSYNC B0 ;  /* 0x0000000000007941 */ /* 0x000fea0003800000 */
.L_x_38:
[----:B------:R-:W-:Y:S05]  /*3440*/  @P1 BRA `(.L_x_36) ;  /* 0x0000000000041947 */ /* 0x000fea0003800000 */
[----:B------:R-:W-:Y:S01]  /*3450*/  BPT.TRAP 0x1 ;  /* 0x000000040000795c */ /* 0x000fe20000300000 */
.L_x_36:
[----:B------:R-:W-:Y:S01]  /*3460*/  UIADD3 UR6, UR51, 0x200, URZ ;  /* 0x0000020033067890 */ /* 0x000fe2000fffe03f */
[----:B------:R-:W-:Y:S01]  /*3470*/  R2UR UR46, R89 ;  /* 0x00000000592e72ca */ /* 0x000fe200000e0000 */
[----:B------:R-:W-:Y:S01]  /*3480*/  UIADD3 UR52, UR50, UR4, URZ ;  /* 0x0000000432347290 */ /* 0x000fe2000fffe03f */
[----:B------:R-:W-:Y:S01]  /*3490*/  R2UR UR45, R88 ;  /* 0x00000000582d72ca */ /* 0x000fe200000e0000 */
[----:B------:R-:W-:Y:S02]  /*34a0*/  UISETP.GE.U32.AND UP1, UPT, UR50, 0xc, UPT ;  /* 0x0000000c3200788c */ /* 0x000fe4000bf26070 */
[----:B------:R-:W-:Y:S02]  /*34b0*/  ULOP3.LUT UP2, URZ, UR6, 0x9f, URZ, 0xc0, !UPT ;  /* 0x0000009f063f7892 */ /* 0x000fe4000f84c03f */
[----:B------:R-:W-:-:S04]  /*34c0*/  UISETP.GT.U32.AND UP0, UPT, UR52, 0xb, UPT ;  /* 0x0000000b3400788c */ /* 0x000fc8000bf04070 */
[----:B------:R-:W-:Y:S01]  /*34d0*/  UISETP.LT.U32.AND UP0, UPT, UR50, 0xc, UP0 ;  /* 0x0000000c3200788c */ /* 0x000fe20008701070 */
[----:B------:R-:W-:Y:S01]  /*34e0*/  PLOP3.LUT P0, PT, PT, PT, UP2, 0x80, 0x0 ;  /* 0x000000000000781c */ /* 0x000fe20003f0f028 */
[----:B------:R-:W-:Y:S02]  /*34f0*/  USHF.L.U32 UR46, UR46, 0x7, URZ ;  /* 0x000000072e2e7899 */ /* 0x000fe4000800063f */
[----:B------:R-:W-:Y:S02]  /*3500*/  @UP1 UIMAD.WIDE.U32 UR4, UR52, -0x55555555, URZ ;  /* 0xaaaaaaab340418a5 */ /* 0x000fe4000f8e003f */
[----:B------:R-:W-:Y:S02]  /*3510*/  USEL UR6, URZ, 0x1, !UP0 ;  /* 0x000000013f067887 */ /* 0x000fe4000c000000 */
[----:B------:R-:W-:Y:S02]  /*3520*/  @UP1 USHF.R.U32.HI UR4, URZ, 0x3, UR5 ;  /* 0x000000033f041899 */ /* 0x000fe40008011605 */
[----:B------:R-:W-:-:S02]  /*3530*/  ULOP3.LUT UR39, UR39, UR6, URZ, 0x3c, !UPT ;  /* 0x0000000627277292 */ /* 0x000fc4000f8e3c3f */
[----:B------:R-:W-:Y:S02]  /*3540*/  USHF.L.U32 UR45, UR45, 0x7, URZ ;  /* 0x000000072d2d7899 */ /* 0x000fe4000800063f */
[----:B------:R-:W-:Y:S01]  /*3550*/  @UP1 ULOP3.LUT UR39, UR39, 0x1, UR4, 0x78, !UPT ;  /* 0x0000000127271892 */ /* 0x000fe2000f8e7804 */
[----:B------:R-:W-:Y:S11]  /*3560*/  @!P0 BRA `(.L_x_40) ;  /* 0x0000000000408947 */ /* 0x000ff60003800000 */
[----:B---3--:R-:W-:Y:S01]  /*3570*/  MOV R0, 0x0 ;  /* 0x0000000000007802 */ /* 0x008fe20000000f00 */
[----:B------:R-:W-:Y:S01]  /*3580*/  ULDC.64 UR4, c[0x4][0x70] ;  /* 0x01001c0000047ab9 */ /* 0x000fe20000000a00 */
[----:B------:R-:W-:Y:S01]  /*3590*/  ULDC.64 UR6, c[0x4][0x8] ;  /* 0x0100020000067ab9 */ /* 0x000fe20000000a00 */
[----:B-12---:R-:W-:Y:S01]  /*35a0*/  IMAD.U32 R4, RZ, RZ, UR4 ;  /* 0x00000004ff047e24 */ /* 0x006fe2000f8e00ff */
[----:B------:R1:W2:Y:S01]  /*35b0*/  LDC.64 R14, c[0x4][R0] ;  /* 0x01000000000e7b82 */ /* 0x0002a20000000a00 */
[----:B------:R-:W-:Y:S01]  /*35c0*/  IMAD.U32 R5, RZ, RZ, UR5 ;  /* 0x00000005ff057e24 */ /* 0x000fe2000f8e00ff */
[----:B------:R-:W-:Y:S01]  /*35d0*/  ULDC.64 UR4, c[0x4][0x78] ;  /* 0x01001e0000047ab9 */ /* 0x000fe20000000a00 */
[----:B------:R-:W-:Y:S01]  /*35e0*/  IMAD.U32 R10, RZ, RZ, UR6 ;  /* 0x00000006ff0a7e24 */ /* 0x000fe2000f8e00ff */
[----:B------:R-:W-:Y:S01]  /*35f0*/  MOV R11, UR7 ;  /* 0x00000007000b7c02 */ /* 0x000fe20008000f00 */
[----:B------:R-:W-:Y:S02]  /*3600*/  IMAD.U32 R6, RZ, RZ, UR4 ;  /* 0x00000004ff067e24 */ /* 0x000fe4000f8e00ff */
[----:B------:R-:W-:-:S02]  /*3610*/  IMAD.U32 R7, RZ, RZ, UR5 ;  /* 0x00000005ff077e24 */ /* 0x000fc4000f8e00ff */
[----:B------:R-:W-:Y:S02]  /*3620*/  IMAD.MOV.U32 R8, RZ, RZ, 0x70 ;  /* 0x00000070ff087424 */ /* 0x000fe400078e00ff */
[----:B------:R-:W-:Y:S02]  /*3630*/  IMAD.MOV.U32 R12, RZ, RZ, 0x1 ;  /* 0x00000001ff0c7424 */ /* 0x000fe400078e00ff */
[----:B-1----:R-:W-:-:S07]  /*3640*/  IMAD.MOV.U32 R13, RZ, RZ, RZ ;  /* 0x000000ffff0d7224 */ /* 0x002fce00078e00ff */
[----:B------:R-:W-:-:S07]  /*3650*/  LEPC R20, `(.L_x_40) ;  /* 0x000000001014794e */ /* 0x000fce0000000000 */
[----:B--2---:R-:W-:Y:S05]  /*3660*/  CALL.ABS.NOINC R14 ;  /* 0x000000000e007343 */ /* 0x004fea0003c00000 */
.L_x_40:
[----:B------:R-:W-:-:S04]  /*3670*/  UIADD3 UR4, UR51, 0x4200, URZ ;  /* 0x0000420033047890 */ /* 0x000fc8000fffe03f */
[----:B------:R-:W-:-:S06]  /*3680*/  ULOP3.LUT UP0, URZ, UR4, 0x9f, URZ, 0xc0, !UPT ;  /* 0x0000009f043f7892 */ /* 0x000fcc000f80c03f */
[----:B------:R-:W-:-:S13]  /*3690*/  PLOP3.LUT P0, PT, PT, PT, UP0, 0x80, 0x0 ;  /* 0x000000000000781c */ /* 0x000fda0003f0f008 */
[----:B------:R-:W-:Y:S05]  /*36a0*/  @!P0 BRA `(.L_x_41) ;  /* 0x0000000000408947 */ /* 0x000fea0003800000 */
        /* <DEDUP_REMOVED lines=16> */
.L_x_41:
[----:B------:R-:W4:Y:S01]  /*37b0*/  LDC.64 R12, c[0x0][0x590] ;  /* 0x00016400ff0c7b82 */ /* 0x000f220000000a00 */
[----:B---3--:R-:W-:Y:S01]  /*37c0*/  SHF.R.U32.HI R0, RZ, 0x2, R18 ;  /* 0x00000002ff007819 */ /* 0x008fe20000011612 */
[----:B------:R-:W-:Y:S01]  /*37d0*/  ULDC UR4, c[0x0][0x284] ;  /* 0x0000a10000047ab9 */ /* 0x000fe20000000800 */
[----:B------:R-:W-:Y:S02]  /*37e0*/  LOP3.LUT R8, R18, 0xe0, RZ, 0xc0, !PT ;  /* 0x000000e012087812 */ /* 0x000fe400078ec0ff */
[----:B------:R-:W-:Y:S02]  /*37f0*/  LOP3.LUT R9, R0, 0x7, RZ, 0xc0, !PT ;  /* 0x0000000700097812 */ /* 0x000fe400078ec0ff */
[----:B------:R-:W-:Y:S01]  /*3800*/  LOP3.LUT R3, R18, 0x3, RZ, 0xc0, !PT ;  /* 0x0000000312037812 */ /* 0x000fe200078ec0ff */
[----:B-12---:R-:W1:Y:S01]  /*3810*/  LDC R4, c[0x0][0x288] ;  /* 0x0000a200ff047b82 */ /* 0x006e620000000800 */
[----:B------:R-:W-:-:S04]  /*3820*/  SHF.R.U32.HI R0, RZ, 0x1, R8 ;  /* 0x00000001ff007819 */ /* 0x000fc80000011608 */
[----:B------:R-:W-:-:S05]  /*3830*/  IADD3 R0, -R0, UR4, -R9 ;  /* 0x0000000400007c10 */ /* 0x000fca000fffe909 */
[----:B------:R-:W-:Y:S01]  /*3840*/  IMAD R89, R89, -0x80, R0 ;  /* 0xffffff8059597824 */ /* 0x000fe200078e0200 */
[----:B----4-:R-:W-:-:S04]  /*3850*/  ISETP.NE.U32.AND P0, PT, R12, RZ, PT ;  /* 0x000000ff0c00720c */ /* 0x010fc80003f05070 */
[----:B------:R-:W-:Y:S01]  /*3860*/  ISETP.NE.AND.EX P0, PT, R13, RZ, PT, P0 ;  /* 0x000000ff0d00720c */ /* 0x000fe20003f05300 */
[----:B-1----:R-:W-:-:S04]  /*3870*/  IMAD R3, R3, -0x2, R4 ;  /* 0xfffffffe03037824 */ /* 0x002fc800078e0204 */
[----:B------:R-:W-:-:S08]  /*3880*/  IMAD R88, R88, -0x80, R3 ;  /* 0xffffff8058587824 */ /* 0x000fd000078e0203 */
[----:B------:R-:W-:Y:S05]  /*3890*/  @!P0 BRA `(.L_x_42) ;  /* 0x0000000000548947 */ /* 0x000fea0003800000 */
[----:B------:R-:W-:Y:S02]  /*38a0*/  ULDC.64 UR4, c[0x0][0x588] ;  /* 0x0001620000047ab9 */ /* 0x000fe40000000a00 */
[----:B------:R-:W-:-:S04]  /*38b0*/  ISETP.NE.U32.AND P1, PT, RZ, UR4, PT ;  /* 0x00000004ff007c0c */ /* 0x000fc8000bf25070 */
[----:B------:R-:W-:-:S13]  /*38c0*/  ISETP.NE.AND.EX P1, PT, RZ, UR5, PT, P1 ;  /* 0x00000005ff007c0c */ /* 0x000fda000bf25310 */
[----:B------:R-:W-:Y:S05]  /*38d0*/  @!P1 BRA `(.L_x_43) ;  /* 0x0000000000289947 */ /* 0x000fea0003800000 */
[----:B------:R-:W1:Y:S01]  /*38e0*/  LDC.64 R4, c[0x0][0x588] ;  /* 0x00016200ff047b82 */ /* 0x000e620000000a00 */
[----:B------:R-:W-:-:S04]  /*38f0*/  IMAD R3, R12, UR47, RZ ;  /* 0x0000002f0c037c24 */ /* 0x000fc8000f8e02ff */
[----:B-1----:R-:W-:-:S05]  /*3900*/  IMAD.WIDE R4, R3, 0x4, R4 ;  /* 0x0000000403047825 */ /* 0x002fca00078e0204 */
[----:B------:R-:W2:Y:S01]  /*3910*/  LDG.E R91, desc[UR42][R4.64] ;  /* 0x0000002a045b7981 */ /* 0x000ea2000c1e1900 */
[----:B------:R-:W-:Y:S01]  /*3920*/  IMAD.MOV.U32 R90, RZ, RZ, 0x1 ;  /* 0x00000001ff5a7424 */ /* 0x000fe200078e00ff */
[----:B------:R-:W-:Y:S01]  /*3930*/  MOV R95, 0x1 ;  /* 0x00000001005f7802 */ /* 0x000fe20000000f00 */
[----:B------:R-:W-:Y:S02]  /*3940*/  IMAD.MOV.U32 R94, RZ, RZ, 0x1 ;  /* 0x00000001ff5e7424 */ /* 0x000fe400078e00ff */
[--C-:B--2---:R-:W-:Y:S02]  /*3950*/  IMAD.MOV.U32 R96, RZ, RZ, R91.reuse ;  /* 0x000000ffff607224 */ /* 0x104fe400078e005b */
[----:B------:R-:W-:Y:S01]  /*3960*/  IMAD.MOV.U32 R147, RZ, RZ, R91 ;  /* 0x000000ffff937224 */ /* 0x000fe200078e005b */
[----:B------:R-:W-:Y:S06]  /*3970*/  BRA `(.L_x_42) ;  /* 0x00000000001c7947 */ /* 0x000fec0003800000 */
.L_x_43:
[----:B------:R-:W-:Y:S01]  /*3980*/  ULDC UR4, c[0x0][0x580] ;  /* 0x0001600000047ab9 */ /* 0x000fe20000000800 */
[----:B------:R-:W-:Y:S01]  /*3990*/  IMAD.MOV.U32 R90, RZ, RZ, 0x1 ;  /* 0x00000001ff5a7424 */ /* 0x000fe200078e00ff */
[----:B------:R-:W-:Y:S01]  /*39a0*/  MOV R91, UR4 ;  /* 0x00000004005b7c02 */ /* 0x000fe20008000f00 */
[----:B------:R-:W-:Y:S02]  /*39b0*/  IMAD.MOV.U32 R95, RZ, RZ, 0x1 ;  /* 0x00000001ff5f7424 */ /* 0x000fe400078e00ff */
[----:B------:R-:W-:Y:S02]  /*39c0*/  IMAD.MOV.U32 R94, RZ, RZ, 0x1 ;  /* 0x00000001ff5e7424 */ /* 0x000fe400078e00ff */
[----:B------:R-:W-:Y:S02]  /*39d0*/  IMAD.U32 R96, RZ, RZ, UR4 ;  /* 0x00000004ff607e24 */ /* 0x000fe4000f8e00ff */
[----:B------:R-:W-:-:S07]  /*39e0*/  IMAD.U32 R147, RZ, RZ, UR4 ;  /* 0x00000004ff937e24 */ /* 0x000fce000f8e00ff */
.L_x_42:
[----:B------:R-:W1:Y:S02]  /*39f0*/  LDC.64 R6, c[0x0][0x5b0] ;  /* 0x00016c00ff067b82 */ /* 0x000e640000000a00 */
[----:B-1----:R-:W-:-:S04]  /*3a00*/  ISETP.NE.U32.AND P1, PT, R6, RZ, PT ;  /* 0x000000ff0600720c */ /* 0x002fc80003f25070 */
[----:B------:R-:W-:-:S13]  /*3a10*/  ISETP.NE.AND.EX P1, PT, R7, RZ, PT, P1 ;  /* 0x000000ff0700720c */ /* 0x000fda0003f25310 */
        /* <DEDUP_REMOVED lines=8> */
[----:B------:R1:W5:Y:S01]  /*3aa0*/  LDG.E R93, desc[UR42][R4.64] ;  /* 0x0000002a045d7981 */ /* 0x000362000c1e1900 */
[----:B------:R-:W-:Y:S05]  /*3ab0*/  BRA `(.L_x_44) ;  /* 0x0000000000087947 */ /* 0x000fea0003800000 */
.L_x_45:
[----:B------:R-:W-:Y:S02]  /*3ac0*/  ULDC UR4, c[0x0][0x5a0] ;  /* 0x0001680000047ab9 */ /* 0x000fe40000000800 */
[----:B------:R-:W-:-:S07]  /*3ad0*/  IMAD.U32 R93, RZ, RZ, UR4 ;  /* 0x00000004ff5d7e24 */ /* 0x000fce000f8e00ff */
.L_x_44:
[----:B------:R-:W2:Y:S01]  /*3ae0*/  LDC.64 R10, c[0x0][0x5c0] ;  /* 0x00017000ff0a7b82 */ /* 0x000ea20000000a00 */
[----:B------:R-:W-:Y:S01]  /*3af0*/  ULDC.64 UR4, c[0x0][0x588] ;  /* 0x0001620000047ab9 */ /* 0x000fe20000000a00 */
[----:B------:R-:W-:Y:S01]  /*3b00*/  ISETP.EQ.U32.AND P3, PT, R12, RZ, PT ;  /* 0x000000ff0c00720c */ /* 0x000fe20003f62070 */
[----:B-1----:R-:W-:Y:S01]  /*3b10*/  IMAD.MOV.U32 R5, RZ, RZ, 0x1 ;  /* 0x00000001ff057424 */ /* 0x002fe200078e00ff */
[----:B------:R-:W-:Y:S01]  /*3b20*/  ISETP.NE.U32.AND P1, PT, RZ, UR4, PT ;  /* 0x00000004ff007c0c */ /* 0x000fe2000bf25070 */
[----:B------:R-:W-:Y:S01]  /*3b30*/  IMAD.MOV.U32 R3, RZ, RZ, 0x1 ;  /* 0x00000001ff037424 */ /* 0x000fe200078e00ff */
[----:B------:R-:W-:Y:S02]  /*3b40*/  LOP3.LUT P4, RZ, R94, 0xff, RZ, 0xc0, !PT ;  /* 0x000000ff5eff7812 */ /* 0x000fe4000788c0ff */
[----:B------:R-:W1:Y:S01]  /*3b50*/  LDC R4, c[0x0][0x5c8] ;  /* 0x00017200ff047b82 */ /* 0x000e620000000800 */
[----:B------:R-:W-:Y:S02]  /*3b60*/  ISETP.NE.AND.EX P1, PT, RZ, UR5, PT, P1 ;  /* 0x00000005ff007c0c */ /* 0x000fe4000bf25310 */
[----:B------:R-:W-:-:S02]  /*3b70*/  FSEL R0, R147, R96, !P4 ;  /* 0x0000006093007208 */ /* 0x000fc40006000000 */
[----:B------:R-:W-:Y:S02]  /*3b80*/  ISETP.EQ.OR.EX P3, PT, R13, RZ, !P1, P3 ;  /* 0x000000ff0d00720c */ /* 0x000fe40004f62730 */
[----:B------:R-:W-:Y:S02]  /*3b90*/  PLOP3.LUT P1, PT, P1, PT, PT, 0x8, 0x0 ;  /* 0x000000000000781c */ /* 0x000fe40000f2e170 */
[C---:B------:R-:W-:Y:S02]  /*3ba0*/  FSEL R96, R91.reuse, R96, !P0 ;  /* 0x000000605b607208 */ /* 0x040fe40004000000 */
[----:B------:R-:W-:Y:S02]  /*3bb0*/  FSEL R0, R91, R0, !P0 ;  /* 0x000000005b007208 */ /* 0x000fe40004000000 */
[----:B--2---:R-:W-:-:S04]  /*3bc0*/  ISETP.NE.U32.AND P2, PT, R10, RZ, PT ;  /* 0x000000ff0a00720c */ /* 0x004fc80003f45070 */
[----:B------:R-:W-:-:S04]  /*3bd0*/  ISETP.NE.AND.EX P2, PT, R11, RZ, PT, P2 ;  /* 0x000000ff0b00720c */ /* 0x000fc80003f45320 */
[----:B-1----:R-:W-:Y:S01]  /*3be0*/  FSEL R4, R4, RZ, !P2 ;  /* 0x000000ff04047208 */ /* 0x002fe20005000000 */
[----:B------:R-:W-:Y:S08]  /*3bf0*/  @!P3 BRA `(.L_x_46) ;  /* 0x000000000040b947 */ /* 0x000ff00003800000 */
[----:B------:R-:W-:Y:S04]  /*3c00*/  BSSY B0, `(.L_x_47) ;  /* 0x000000e000007945 */ /* 0x000fe80003800000 */
[----:B------:R-:W-:Y:S05]  /*3c10*/  @!P0 BRA `(.L_x_48) ;  /* 0x0000000000248947 */ /* 0x000fea0003800000 */
[----:B------:R-:W-:Y:S02]  /*3c20*/  LOP3.LUT P4, RZ, R95, 0xff, RZ, 0xc0, !PT ;  /* 0x000000ff5fff7812 */ /* 0x000fe4000788c0ff */
[----:B------:R-:W-:Y:S02]  /*3c30*/  PLOP3.LUT P3, PT, P1, PT, PT, 0x80, 0x0 ;  /* 0x000000000000781c */ /* 0x000fe40000f6f070 */
[----:B------:R-:W-:-:S09]  /*3c40*/  PRMT R94, RZ, 0x7610, R94 ;  /* 0x00007610ff5e7816 */ /* 0x000fd2000000005e */
[----:B------:R-:W-:Y:S05]  /*3c50*/  @!P4 BRA `(.L_x_49) ;  /* 0x000000000020c947 */ /* 0x000fea0003800000 */
[----:B------:R-:W-:Y:S01]  /*3c60*/  FSETP.EQ.AND P3, PT, R91, RZ, PT ;  /* 0x000000ff5b00720b */ /* 0x000fe20003f62000 */
[----:B------:R-:W-:Y:S01]  /*3c70*/  IMAD.MOV.U32 R96, RZ, RZ, R91 ;  /* 0x000000ffff607224 */ /* 0x000fe200078e005b */
[----:B------:R-:W-:Y:S02]  /*3c80*/  PRMT R94, R95, 0x7610, R94 ;  /* 0x000076105f5e7816 */ /* 0x000fe4000000005e */
[----:B------:R-:W-:Y:S01]  /*3c90*/  MOV R0, R91 ;  /* 0x0000005b00007202 */ /* 0x000fe20000000f00 */
[----:B------:R-:W-:Y:S08]  /*3ca0*/  BRA `(.L_x_49) ;  /* 0x00000000000c7947 */ /* 0x000ff00003800000 */
.L_x_48:
[----:B------:R-:W-:Y:S01]  /*3cb0*/  FSETP.EQ.AND P3, PT, R91, RZ, PT ;  /* 0x000000ff5b00720b */ /* 0x000fe20003f62000 */
[--C-:B------:R-:W-:Y:S02]  /*3cc0*/  IMAD.MOV.U32 R96, RZ, RZ, R91.reuse ;  /* 0x000000ffff607224 */ /* 0x100fe400078e005b */
[----:B------:R-:W-:-:S10]  /*3cd0*/  IMAD.MOV.U32 R0, RZ, RZ, R91 ;  /* 0x000000ffff007224 */ /* 0x000fd400078e005b */
.L_x_49:
[----:B------:R-:W-:Y:S05]  /*3ce0*/  BSYNC B0 ;  /* 0x0000000000007941 */ /* 0x000fea0003800000 */
.L_x_47:
[----:B------:R-:W-:-:S07]  /*3cf0*/  SEL R5, RZ, 0x1, P3 ;  /* 0x00000001ff057807 */ /* 0x000fce0001800000 */
.L_x_46:
[----:B------:R-:W-:Y:S04]  /*3d00*/  BSSY B0, `(.L_x_50) ;  /* 0x000000f000007945 */ /* 0x000fe80003800000 */
[----:B------:R-:W-:Y:S05]  /*3d10*/  @!P0 BRA `(.L_x_51) ;  /* 0x0000000000288947 */ /* 0x000fea0003800000 */
[----:B------:R-:W-:Y:S02]  /*3d20*/  LOP3.LUT P0, RZ, R90, 0xff, RZ, 0xc0, !PT ;  /* 0x000000ff5aff7812 */ /* 0x000fe4000780c0ff */
[----:B------:R-:W-:Y:S02]  /*3d30*/  PRMT R95, RZ, 0x7610, R95 ;  /* 0x00007610ff5f7816 */ /* 0x000fe4000000005f */
[----:B------:R-:W-:-:S09]  /*3d40*/  PRMT R94, RZ, 0x7610, R94 ;  /* 0x00007610ff5e7816 */ /* 0x000fd2000000005e */
[----:B------:R-:W-:Y:S05]  /*3d50*/  @!P0 BRA `(.L_x_52) ;  /* 0x0000000000248947 */ /* 0x000fea0003800000 */
[----:B------:R-:W-:Y:S01]  /*3d60*/  FSETP.EQ.AND P1, PT, R91, RZ, PT ;  /* 0x000000ff5b00720b */ /* 0x000fe20003f22000 */
[----:B------:R-:W-:Y:S01]  /*3d70*/  IMAD.MOV.U32 R96, RZ, RZ, R91 ;  /* 0x000000ffff607224 */ /* 0x000fe200078e005b */
[C---:B------:R-:W-:Y:S01]  /*3d80*/  PRMT R95, R90.reuse, 0x7610, R95 ;  /* 0x000076105a5f7816 */ /* 0x040fe2000000005f */
[----:B------:R-:W-:Y:S01]  /*3d90*/  IMAD.MOV.U32 R0, RZ, RZ, R91 ;  /* 0x000000ffff007224 */ /* 0x000fe200078e005b */
[----:B------:R-:W-:Y:S01]  /*3da0*/  PRMT R94, R90, 0x7610, R94 ;  /* 0x000076105a5e7816 */ /* 0x000fe2000000005e */
[----:B------:R-:W-:Y:S08]  /*3db0*/  BRA `(.L_x_52) ;  /* 0x00000000000c7947 */ /* 0x000ff00003800000 */
.L_x_51:
[----:B------:R-:W-:Y:S01]  /*3dc0*/  FSETP.EQ.AND P1, PT, R91, RZ, PT ;  /* 0x000000ff5b00720b */ /* 0x000fe20003f22000 */
[--C-:B------:R-:W-:Y:S02]  /*3dd0*/  IMAD.MOV.U32 R96, RZ, RZ, R91.reuse ;  /* 0x000000ffff607224 */ /* 0x100fe400078e005b */
[----:B------:R-:W-:-:S10]  /*3de0*/  IMAD.MOV.U32 R0, RZ, RZ, R91 ;  /* 0x000000ffff007224 */ /* 0x000fd400078e005b */
.L_x_52:
[----:B------:R-:W-:Y:S05]  /*3df0*/  BSYNC B0 ;  /* 0x0000000000007941 */ /* 0x000fea0003800000 */
.L_x_50:
[----:B------:R-:W-:Y:S01]  /*3e00*/  PRMT R5, R5, 0x9910, RZ ;  /* 0x0000991005057816 */ /* 0x000fe200000000ff */
[----:B------:R-:W-:Y:S01]  /*3e10*/  IMAD.MOV.U32 R6, RZ, RZ, R4 ;  /* 0x000000ffff067224 */ /* 0x000fe200078e0004 */
[----:B------:R-:W-:Y:S02]  /*3e20*/  MOV R7, RZ ;  /* 0x000000ff00077202 */ /* 0x000fe40000000f00 */
[----:B------:R-:W-:Y:S01]  /*3e30*/  ISETP.NE.AND P3, PT, R5, RZ, PT ;  /* 0x000000ff0500720c */ /* 0x000fe20003f65270 */
[----:B------:R-:W-:-:S12]  /*3e40*/  @!P2 BRA `(.L_x_53) ;  /* 0x000000000060a947 */ /* 0x000fd80003800000 */
[----:B------:R-:W-:Y:S01]  /*3e50*/  SHF.R.U32.HI R8, RZ, 0x5, R8 ;  /* 0x00000005ff087819 */ /* 0x000fe20000011608 */
[----:B------:R-:W1:Y:S01]  /*3e60*/  LDC.64 R12, c[0x0][0x5d0] ;  /* 0x00017400ff0c7b82 */ /* 0x000e620000000a00 */
[----:B------:R-:W-:Y:S01]  /*3e70*/  USHF.R.S32.HI UR4, URZ, 0x1f, UR47 ;  /* 0x0000001f3f047899 */ /* 0x000fe2000801142f */
[----:B------:R-:W-:Y:S02]  /*3e80*/  ISETP.GE.AND P0, PT, R88, 0x1, PT ;  /* 0x000000015800780c */ /* 0x000fe40003f06270 */
[----:B------:R-:W-:Y:S02]  /*3e90*/  IMAD.SHL.U32 R4, R8, 0x10, RZ ;  /* 0x0000001008047824 */ /* 0x000fe400078e00ff */
[C---:B------:R-:W-:Y:S02]  /*3ea0*/  ISETP.LT.OR P2, PT, R89.reuse, 0x9, !P0 ;  /* 0x000000095900780c */ /* 0x040fe40004741670 */
[----:B------:R-:W-:Y:S02]  /*3eb0*/  ISETP.LT.OR P0, PT, R89, 0x1, !P0 ;  /* 0x000000015900780c */ /* 0x000fe40004701670 */
[----:B------:R-:W-:-:S05]  /*3ec0*/  LOP3.LUT R4, R4, 0xfffffff0, R9, 0xe2, !PT ;  /* 0xfffffff004047812 */ /* 0x000fca00078ee209 */
[----:B------:R-:W-:-:S05]  /*3ed0*/  VIADD R4, R4, UR46 ;  /* 0x0000002e04047c36 */ /* 0x000fca0008000000 */
[--C-:B------:R-:W-:Y:S01]  /*3ee0*/  SHF.R.S32.HI R5, RZ, 0x1f, R4.reuse ;  /* 0x0000001fff057819 */ /* 0x100fe20000011404 */
[C---:B-1----:R-:W-:Y:S02]  /*3ef0*/  IMAD R6, R12.reuse, UR4, RZ ;  /* 0x000000040c067c24 */ /* 0x042fe4000f8e02ff */
[----:B------:R-:W-:-:S04]  /*3f00*/  IMAD.WIDE.U32 R4, R12, UR47, R4 ;  /* 0x0000002f0c047c25 */ /* 0x000fc8000f8e0004 */
[----:B------:R-:W-:Y:S01]  /*3f10*/  IMAD R6, R13, UR47, R6 ;  /* 0x0000002f0d067c24 */ /* 0x000fe2000f8e0206 */
[----:B------:R-:W-:Y:S02]  /*3f20*/  IADD3 R8, P4, R4, R10, RZ ;  /* 0x0000000a04087210 */ /* 0x000fe40007f9e0ff */
[----:B------:R-:W-:Y:S02]  /*3f30*/  PRMT R4, RZ, 0x7610, R4 ;  /* 0x00007610ff047816 */ /* 0x000fe40000000004 */
[----:B------:R-:W-:-:S05]  /*3f40*/  IADD3.X R9, R11, R5, R6, P4, !PT ;  /* 0x000000050b097210 */ /* 0x000fca00027fe406 */
[----:B------:R-:W2:Y:S04]  /*3f50*/  @!P2 LDG.E.U8 R5, desc[UR42][R8.64+0x8] ;  /* 0x0000082a0805a981 */ /* 0x000ea8000c1e1100 */
[----:B------:R-:W3:Y:S01]  /*3f60*/  @!P0 LDG.E.U8 R4, desc[UR42][R8.64] ;  /* 0x0000002a08048981 */ /* 0x000ee2000c1e1100 */
[----:B--2---:R-:W-:-:S05]  /*3f70*/  @!P2 IMAD.SHL.U32 R5, R5, 0x100, RZ ;  /* 0x000001000505a824 */ /* 0x004fca00078e00ff */
[----:B---3--:R-:W-:-:S04]  /*3f80*/  @!P2 LOP3.LUT R5, R4, R5, RZ, 0xfc, !PT ;  /* 0x000000050405a212 */ /* 0x008fc800078efcff */
[----:B------:R-:W-:-:S04]  /*3f90*/  @!P2 PRMT R4, R5, 0x7610, R4 ;  /* 0x000076100504a816 */ /* 0x000fc80000000004 */
[----:B------:R-:W-:-:S05]  /*3fa0*/  F2FP.F16.E4M3.UNPACK_B R4, R4 ;  /* 0x00000004ff04723e */ /* 0x000fca00020006ff */
[--C-:B------:R-:W-:Y:S02]  /*3fb0*/  HADD2.F32 R6, -RZ, R4.reuse.H0_H0 ;  /* 0x20000004ff067230 */ /* 0x100fe40000004100 */
[----:B------:R-:W-:-:S07]  /*3fc0*/  HADD2.F32 R4, -RZ, R4.H1_H1 ;  /* 0x30000004ff047230 */ /* 0x000fce0000004100 */
.L_x_53:
[----:B------:R-:W-:Y:S01]  /*3fd0*/  BSSY B0, `(.L_x_54) ;  /* 0x0000041000007945 */ /* 0x000fe20003800000 */
[----:B------:R-:W-:Y:S01]  /*3fe0*/  CS2R R8, SRZ ;  /* 0x0000000000087805 */ /* 0x000fe2000001ff00 */
[----:B------:R-:W-:Y:S02]  /*3ff0*/  IMAD.MOV.U32 R5, RZ, RZ, RZ ;  /* 0x000000ffff057224 */ /* 0x000fe400078e00ff */
[----:B------:R-:W-:Y:S05]  /*4000*/  @!P3 BRA `(.L_x_55) ;  /* 0x0000000000f4b947 */ /* 0x000fea0003800000 */
[----:B------:R-:W-:-:S13]  /*4010*/  ISETP.NE.AND P2, PT, R92, 0x3, PT ;  /* 0x000000035c00780c */ /* 0x000fda0003f45270 */
[----:B------:R-:W-:Y:S05]  /*4020*/  @!P2 BRA `(.L_x_56) ;  /* 0x000000000004a947 */ /* 0x000fea0003800000 */
[----:B------:R-:W-:Y:S01]  /*4030*/  BPT.TRAP 0x1 ;  /* 0x000000040000795c */ /* 0x000fe20000300000 */
.L_x_56:
[----:B------:R-:W-:Y:S01]  /*4040*/  LEA R20, R98, UR51, 0x3 ;  /* 0x0000003362147c11 */ /* 0x000fe2000f8e18ff */
[----:B------:R-:W-:Y:S01]  /*4050*/  BSSY B1, `(.L_x_57) ;  /* 0x0000006000017945 */ /* 0x000fe20003800000 */
[----:B------:R-:W-:Y:S01]  /*4060*/  SHF.L.U32 R5, R97, 0x1f, RZ ;  /* 0x0000001f61057819 */ /* 0x000fe200000006ff */
[----:B------:R-:W-:Y:S01]  /*4070*/  IMAD.MOV.U32 R7, RZ, RZ, RZ ;  /* 0x000000ffff077224 */ /* 0x000fe200078e00ff */
[----:B------:R-:W-:Y:S02]  /*4080*/  MOV R9, RZ ;  /* 0x000000ff00097202 */ /* 0x000fe40000000f00 */
[----:B------:R-:W1:Y:S02]  /*4090*/  SYNCS.PHASECHK.TRANS64.TRYWAIT P0, [R20+URZ+0xc0], R5 ;  /* 0x0000c005140075a7 */ /* 0x000e64000800017f */
[----:B-1----:R-:W-:Y:S05]  /*40a0*/  @!P0 BRA `(.L_x_58) ;  /* 0x00000058000c8947 */ /* 0x002fea0003800000 */
.L_x_181:
[----:B------:R-:W-:Y:S05]  /*40b0*/  BSYNC B1 ;  /* 0x0000000000017941 */ /* 0x000fea0003800000 */
.L_x_57:
[----:B------:R-:W-:Y:S01]  /*40c0*/  BSSY B1, `(.L_x_59) ;  /* 0x0000020000017945 */ /* 0x000fe20003800000 */
[----:B------:R-:W-:Y:S02]  /*40d0*/  IMAD.MOV.U32 R8, RZ, RZ, RZ ;  /* 0x000000ffff087224 */ /* 0x000fe400078e00ff */
[----:B-1----:R-:W-:Y:S01]  /*40e0*/  IMAD.MOV.U32 R5, RZ, RZ, RZ ;  /* 0x000000ffff057224 */ /* 0x002fe200078e00ff */
[----:B------:R-:W-:Y:S06]  /*40f0*/  @P1 BRA `(.L_x_60) ;  /* 0x0000000000701947 */ /* 0x000fec0003800000 */
[C---:B------:R-:W-:Y:S02]  /*4100*/  IMAD.SHL.U32 R5, R18.reuse, 0x10, RZ ;  /* 0x0000001012057824 */ /* 0x040fe400078e00ff */
[C---:B------:R-:W-:Y:S02]  /*4110*/  IMAD.SHL.U32 R8, R18.reuse, 0x2, RZ ;  /* 0x0000000212087824 */ /* 0x040fe400078e00ff */
[----:B------:R-:W-:Y:S01]  /*4120*/  IMAD.SHL.U32 R10, R18, 0x8, RZ ;  /* 0x00000008120a7824 */ /* 0x000fe200078e00ff */
[----:B------:R-:W-:-:S04]  /*4130*/  LOP3.LUT R5, R5, 0xe00, RZ, 0xc0, !PT ;  /* 0x00000e0005057812 */ /* 0x000fc800078ec0ff */
[----:B------:R-:W-:Y:S02]  /*4140*/  LOP3.LUT R7, R10, 0x80, RZ, 0xc0, !PT ;  /* 0x000000800a077812 */ /* 0x000fe400078ec0ff */
[----:B------:R-:W-:Y:S02]  /*4150*/  LOP3.LUT R5, R5, 0x6, R8, 0xf8, !PT ;  /* 0x0000000605057812 */ /* 0x000fe400078ef808 */
[----:B------:R-:W-:Y:S02]  /*4160*/  LOP3.LUT R8, R7, 0x10, R18, 0xf8, !PT ;  /* 0x0000001007087812 */ /* 0x000fe400078ef812 */
[----:B------:R-:W-:Y:S02]  /*4170*/  LOP3.LUT R5, R5, 0x60, R10, 0xf8, !PT ;  /* 0x0000006005057812 */ /* 0x000fe400078ef80a */
[----:B------:R-:W-:Y:S02]  /*4180*/  SHF.R.U32.HI R7, RZ, 0x4, R18 ;  /* 0x00000004ff077819 */ /* 0x000fe40000011612 */
[----:B------:R-:W-:-:S02]  /*4190*/  LOP3.LUT R5, R5, R8, RZ, 0xfc, !PT ;  /* 0x0000000805057212 */ /* 0x000fc400078efcff */
[----:B------:R-:W-:-:S03]  /*41a0*/  LOP3.LUT P0, RZ, R7, 0x1, RZ, 0xc0, !PT ;  /* 0x0000000107ff7812 */ /* 0x000fc6000780c0ff */
[----:B------:R-:W-:-:S05]  /*41b0*/  IMAD R5, R98, 0x1000, R5 ;  /* 0x0000100062057824 */ /* 0x000fca00078e0205 */
[----:B------:R-:W-:Y:S01]  /*41c0*/  IADD3 R7, R5, UR51, RZ ;  /* 0x0000003305077c10 */ /* 0x000fe2000fffe0ff */
[----:B------:R-:W-:Y:S04]  /*41d0*/  LDS.U16 R9, [R5+UR51+0x308] ;  /* 0x0003083305097984 */ /* 0x000fe80008000400 */
[C---:B------:R-:W-:Y:S01]  /*41e0*/  VIADD R8, R7.reuse, 0x200 ;  /* 0x0000020007087836 */ /* 0x040fe20000000000 */
[----:B------:R-:W-:Y:S01]  /*41f0*/  LDS.U16 R10, [R5+UR51+0x208] ;  /* 0x00020833050a7984 */ /* 0x000fe20008000400 */
[----:B------:R-:W-:Y:S02]  /*4200*/  VIADD R11, R7, 0x210 ;  /* 0x00000210070b7836 */ /* 0x000fe40000000000 */
[----:B------:R-:W-:Y:S01]  /*4210*/  @P0 VIADD R11, R8, 0xfffffff0 ;  /* 0xfffffff0080b0836 */ /* 0x000fe20000000000 */
[----:B------:R-:W-:Y:S04]  /*4220*/  LDS.U16 R7, [R5+UR51+0x300] ;  /* 0x0003003305077984 */ /* 0x000fe80008000400 */
[----:B------:R-:W1:Y:S04]  /*4230*/  LDS.U16 R8, [R5+UR51+0x200] ;  /* 0x0002003305087984 */ /* 0x000e680008000400 */
[----:B------:R-:W-:Y:S04]  /*4240*/  LDS.U16 R12, [R11+0x100] ;  /* 0x000100000b0c7984 */ /* 0x000fe80000000400 */
[----:B------:R-:W2:Y:S04]  /*4250*/  LDS.U16 R13, [R11] ;  /* 0x000000000b0d7984 */ /* 0x000ea80000000400 */
[----:B------:R-:W-:Y:S04]  /*4260*/  LDS.U16 R14, [R11+0x108] ;  /* 0x000108000b0e7984 */ /* 0x000fe80000000400 */
[----:B------:R-:W3:Y:S01]  /*4270*/  LDS.U16 R15, [R11+0x8] ;  /* 0x000008000b0f7984 */ /* 0x000ee20000000400 */
[----:B-1----:R-:W-:-:S02]  /*4280*/  PRMT R5, R8, 0x5410, R7 ;  /* 0x0000541008057816 */ /* 0x002fc40000000007 */
[----:B------:R-:W-:Y:S02]  /*4290*/  PRMT R8, R10, 0x5410, R9 ;  /* 0x000054100a087816 */ /* 0x000fe40000000009 */
[----:B--2---:R-:W-:Y:S02]  /*42a0*/  PRMT R9, R13, 0x5410, R12 ;  /* 0x000054100d097816 */ /* 0x004fe4000000000c */
[----:B---3--:R-:W-:-:S07]  /*42b0*/  PRMT R7, R15, 0x5410, R14 ;  /* 0x000054100f077816 */ /* 0x008fce000000000e */
.L_x_60:
[----:B------:R-:W-:Y:S05]  /*42c0*/  BSYNC B1 ;  /* 0x0000000000017941 */ /* 0x000fea0003800000 */
.L_x_59:
[----:B------:R-:W-:Y:S01]  /*42d0*/  @!PT LDS RZ, [RZ] ;  /* 0x00000000fffff984 */ /* 0x000fe20000000800 */
[----:B------:R-:W-:Y:S01]  /*42e0*/  @!PT LDS RZ, [RZ] ;  /* 0x00000000fffff984 */ /* 0x000fe20000000800 */
[----:B------:R-:W-:Y:S01]  /*42f0*/  @!PT LDS RZ, [RZ] ;  /* 0x00000000fffff984 */ /* 0x000fe20000000800 */
[----:B------:R-:W-:Y:S01]  /*4300*/  @!PT LDS RZ, [RZ] ;  /* 0x00000000fffff984 */ /* 0x000fe20000000800 */
[----:B------:R1:W-:Y:S06]  /*4310*/  MEMBAR.ALL.CTA ;  /* 0x0000000000007992 */ /* 0x0003ec0000008000 */
[----:B-1----:R-:W1:Y:S01]  /*4320*/  FENCE.VIEW.ASYNC.S ;  /* 0x00000000000073c6 */ /* 0x002e620000000000 */
[----:B------:R-:W-:Y:S05]  /*4330*/  @!P2 BRA `(.L_x_61) ;  /* 0x000000000004a947 */ /* 0x000fea0003800000 */
[----:B------:R-:W-:Y:S01]  /*4340*/  BPT.TRAP 0x1 ;  /* 0x000000040000795c */ /* 0x000fe20000300000 */
.L_x_61:
[----:B------:R-:W2:Y:S01]  /*4350*/  S2R R11, SR_CgaCtaId ;  /* 0x00000000000b7919 */ /* 0x000ea20000008800 */
[----:B------:R-:W-:Y:S02]  /*4360*/  VIADD R10, R20, 0xe0 ;  /* 0x000000e0140a7836 */ /* 0x000fe40000000000 */
[----:B------:R-:W-:-:S05]  /*4370*/  VIADD R98, R98, 0x1 ;  /* 0x0000000162627836 */ /* 0x000fca0000000000 */
[----:B------:R-:W-:-:S04]  /*4380*/  ISETP.NE.AND P0, PT, R98, 0x4, PT ;  /* 0x000000046200780c */ /* 0x000fc80003f05270 */
[----:B------:R-:W-:Y:S02]  /*4390*/  SEL R98, R98, RZ, P0 ;  /* 0x000000ff62627207 */ /* 0x000fe40000000000 */
[----:B--2---:R-:W-:-:S04]  /*43a0*/  PRMT R10, R11, 0x654, R10 ;  /* 0x000006540b0a7816 */ /* 0x004fc8000000000a */
[----:B-1----:R1:W-:Y:S02]  /*43b0*/  SYNCS.ARRIVE.TRANS64.RED.A1T0 RZ, [R10+URZ], RZ ;  /* 0x000000ff0aff79a7 */ /* 0x0023e4000810043f */
[----:B-1----:R-:W-:-:S04]  /*43c0*/  SEL R10, RZ, 0x1, P0 ;  /* 0x00000001ff0a7807 */ /* 0x002fc80000000000 */
[----:B------:R-:W-:-:S07]  /*43d0*/  LOP3.LUT R97, R97, R10, RZ, 0x3c, !PT ;  /* 0x0000000a61617212 */ /* 0x000fce00078e3cff */
.L_x_55:
[----:B------:R-:W-:Y:S05]  /*43e0*/  BSYNC B0 ;  /* 0x0000000000007941 */ /* 0x000fea0003800000 */
.L_x_54:
[----:B------:R-:W-:Y:S01]  /*43f0*/  F2FP.F16.E4M3.UNPACK_B R11, R5 ;  /* 0x00000005ff0b723e */ /* 0x000fe200020006ff */
[C-C-:B-----5:R-:W-:Y:S01]  /*4400*/  FFMA R10, R93.reuse, R163, R6.reuse ;  /* 0x000000a35d0a7223 */ /* 0x160fe20000000006 */
[----:B------:R-:W-:Y:S01]  /*4410*/  F2FP.F16.E4M3.UNPACK_B R12, R5.H1 ;  /* 0x00000005ff0c723e */ /* 0x000fe200030006ff */
[C---:B------:R-:W-:Y:S01]  /*4420*/  FFMA R162, R93.reuse, R162, R6 ;  /* 0x000000a25da27223 */ /* 0x040fe20000000006 */
[C---:B------:R-:W-:Y:S01]  /*4430*/  FFMA R160, R93.reuse, R160, R4 ;  /* 0x000000a05da07223 */ /* 0x040fe20000000004 */
[--C-:B------:R-:W-:Y:S01]  /*4440*/  HADD2.F32 R13, -RZ, R11.reuse.H0_H0 ;  /* 0x2000000bff0d7230 */ /* 0x100fe20000004100 */
[----:B------:R-:W-:Y:S01]  /*4450*/  SHF.R.U32.HI R14, RZ, 0x4, R18 ;  /* 0x00000004ff0e7819 */ /* 0x000fe20000011612 */
[----:B------:R-:W-:Y:S02]  /*4460*/  HADD2.F32 R11, -RZ, R11.H1_H1 ;  /* 0x3000000bff0b7230 */ /* 0x000fe40000004100 */
[----:B------:R-:W-:Y:S01]  /*4470*/  FFMA R158, R93, R158, R6 ;  /* 0x0000009e5d9e7223 */ /* 0x000fe20000000006 */
[----:B------:R-:W-:-:S02]  /*4480*/  HADD2.F32 R15, -RZ, R12.H1_H1 ;  /* 0x3000000cff0f7230 */ /* 0x000fc40000004100 */
[-C--:B------:R-:W-:Y:S01]  /*4490*/  FFMA R20, R13, R147.reuse, R10 ;  /* 0x000000930d147223 */ /* 0x080fe2000000000a */
[----:B------:R-:W-:Y:S02]  /*44a0*/  HADD2.F32 R13, -RZ, R12.H0_H0 ;  /* 0x2000000cff0d7230 */ /* 0x000fe40000004100 */
[----:B------:R-:W-:Y:S01]  /*44b0*/  FFMA R25, R11, R147, R162 ;  /* 0x000000930b197223 */ /* 0x000fe200000000a2 */
[----:B------:R-:W-:Y:S01]  /*44c0*/  FFMA R10, R93, R161, R4 ;  /* 0x000000a15d0a7223 */ /* 0x000fe20000000004 */
[-C--:B------:R-:W-:Y:S01]  /*44d0*/  F2FP.F16.E4M3.UNPACK_B R12, R8.reuse ;  /* 0x00000008ff0c723e */ /* 0x080fe200020006ff */
[-C--:B------:R-:W-:Y:S01]  /*44e0*/  FFMA R27, R15, R147.reuse, R160 ;  /* 0x000000930f1b7223 */ /* 0x080fe200000000a0 */
[----:B------:R-:W-:Y:S01]  /*44f0*/  F2FP.F16.E4M3.UNPACK_B R11, R8.H1 ;  /* 0x00000008ff0b723e */ /* 0x000fe200030006ff */
[----:B------:R-:W-:Y:S01]  /*4500*/  FFMA R24, R13, R147, R10 ;  /* 0x000000930d187223 */ /* 0x000fe2000000000a */
[----:B------:R-:W-:Y:S01]  /*4510*/  LOP3.LUT P2, RZ, R14, 0x1, RZ, 0xc0, !PT ;  /* 0x000000010eff7812 */ /* 0x000fe2000784c0ff */
[----:B------:R-:W-:-:S02]  /*4520*/  HADD2.F32 R13, -RZ, R12.H0_H0 ;  /* 0x2000000cff0d7230 */ /* 0x000fc40000004100 */
[C---:B------:R-:W-:Y:S01]  /*4530*/  FFMA R10, R93.reuse, R159, R6 ;  /* 0x0000009f5d0a7223 */ /* 0x040fe20000000006 */
[----:B------:R-:W-:Y:S02]  /*4540*/  HADD2.F32 R15, -RZ, R12.H1_H1 ;  /* 0x3000000cff0f7230 */ /* 0x000fe40000004100 */
[----:B------:R-:W-:Y:S01]  /*4550*/  FFMA R12, R93, R157, R4 ;  /* 0x0000009d5d0c7223 */ /* 0x000fe20000000004 */
[--C-:B------:R-:W-:Y:S01]  /*4560*/  HADD2.F32 R21, -RZ, R11.reuse.H0_H0 ;  /* 0x2000000bff157230 */ /* 0x100fe20000004100 */
[----:B------:R-:W-:Y:S01]  /*4570*/  F2FP.F16.E4M3.UNPACK_B R14, R9 ;  /* 0x00000009ff0e723e */ /* 0x000fe200020006ff */
[-C--:B------:R-:W-:Y:S01]  /*4580*/  FFMA R26, R13, R147.reuse, R10 ;  /* 0x000000930d1a7223 */ /* 0x080fe2000000000a */
[----:B------:R-:W-:Y:S02]  /*4590*/  HADD2.F32 R11, -RZ, R11.H1_H1 ;  /* 0x3000000bff0b7230 */ /* 0x000fe40000004100 */
[----:B------:R-:W-:Y:S01]  /*45a0*/  FFMA R156, R93, R156, R4 ;  /* 0x0000009c5d9c7223 */ /* 0x000fe20000000004 */
[----:B------:R-:W-:Y:S01]  /*45b0*/  FFMA R28, R21, R147, R12 ;  /* 0x00000093151c7223 */ /* 0x000fe2000000000c */
[--C-:B------:R-:W-:Y:S01]  /*45c0*/  HADD2.F32 R13, -RZ, R14.reuse.H0_H0 ;  /* 0x2000000eff0d7230 */ /* 0x100fe20000004100 */
[----:B------:R-:W-:Y:S01]  /*45d0*/  F2FP.F16.E4M3.UNPACK_B R12, R9.H1 ;  /* 0x00000009ff0c723e */ /* 0x000fe200030006ff */
[----:B------:R-:W-:Y:S01]  /*45e0*/  FFMA R10, R93, R155, R6 ;  /* 0x0000009b5d0a7223 */ /* 0x000fe20000000006 */
[-C--:B------:R-:W-:Y:S01]  /*45f0*/  FFMA R29, R15, R147.reuse, R158 ;  /* 0x000000930f1d7223 */ /* 0x080fe2000000009e */
[----:B------:R-:W-:Y:S01]  /*4600*/  FFMA R31, R11, R147, R156 ;  /* 0x000000930b1f7223 */ /* 0x000fe2000000009c */
[----:B------:R-:W-:-:S02]  /*4610*/  HADD2.F32 R15, -RZ, R14.H1_H1 ;  /* 0x3000000eff0f7230 */ /* 0x000fc40000004100 */
[----:B------:R-:W-:Y:S01]  /*4620*/  FFMA R30, R13, R147, R10 ;  /* 0x000000930d1e7223 */ /* 0x000fe2000000000a */
[--C-:B------:R-:W-:Y:S02]  /*4630*/  HADD2.F32 R11, -RZ, R12.reuse.H0_H0 ;  /* 0x2000000cff0b7230 */ /* 0x100fe40000004100 */
[C---:B------:R-:W-:Y:S01]  /*4640*/  FFMA R154, R93.reuse, R154, R6 ;  /* 0x0000009a5d9a7223 */ /* 0x040fe20000000006 */
[----:B------:R-:W-:Y:S01]  /*4650*/  F2FP.F16.E4M3.UNPACK_B R14, R7 ;  /* 0x00000007ff0e723e */ /* 0x000fe200020006ff */
[----:B------:R-:W-:Y:S01]  /*4660*/  FFMA R10, R93, R153, R4 ;  /* 0x000000995d0a7223 */ /* 0x000fe20000000004 */
[----:B------:R-:W-:Y:S02]  /*4670*/  HADD2.F32 R13, -RZ, R12.H1_H1 ;  /* 0x3000000cff0d7230 */ /* 0x000fe40000004100 */
[-C--:B------:R-:W-:Y:S01]  /*4680*/  FFMA R33, R15, R147.reuse, R154 ;  /* 0x000000930f217223 */ /* 0x080fe2000000009a */
[----:B------:R-:W-:Y:S01]  /*4690*/  FFMA R152, R93, R152, R4 ;  /* 0x000000985d987223 */ /* 0x000fe20000000004 */
[----:B------:R-:W-:Y:S01]  /*46a0*/  FFMA R32, R11, R147, R10 ;  /* 0x000000930b207223 */ /* 0x000fe2000000000a */
[--C-:B------:R-:W-:Y:S01]  /*46b0*/  HADD2.F32 R15, -RZ, R14.reuse.H0_H0 ;  /* 0x2000000eff0f7230 */ /* 0x100fe20000004100 */
[----:B------:R-:W-:Y:S01]  /*46c0*/  LOP3.LUT R10, R18, 0xff, RZ, 0xc0, !PT ;  /* 0x000000ff120a7812 */ /* 0x000fe200078ec0ff */
[----:B------:R-:W-:Y:S01]  /*46d0*/  HADD2.F32 R21, -RZ, R14.H1_H1 ;  /* 0x3000000eff157230 */ /* 0x000fe20000004100 */
[----:B------:R-:W-:Y:S01]  /*46e0*/  F2FP.F16.E4M3.UNPACK_B R14, R7.H1 ;  /* 0x00000007ff0e723e */ /* 0x000fe200030006ff */
[----:B------:R-:W-:Y:S01]  /*46f0*/  FFMA R35, R13, R147, R152 ;  /* 0x000000930d237223 */ /* 0x000fe20000000098 */
[----:B------:R-:W-:Y:S01]  /*4700*/  FFMA R150, R93, R150, R6 ;  /* 0x000000965d967223 */ /* 0x000fe20000000006 */
[----:B------:R-:W-:-:S02]  /*4710*/  VIADD R10, R10, 0x1f ;  /* 0x0000001f0a0a7836 */ /* 0x000fc40000000000 */
[C---:B------:R-:W-:Y:S01]  /*4720*/  FFMA R148, R93.reuse, R148, R4 ;  /* 0x000000945d947223 */ /* 0x040fe20000000004 */
[--C-:B------:R-:W-:Y:S02]  /*4730*/  HADD2.F32 R11, -RZ, R14.reuse.H0_H0 ;  /* 0x2000000eff0b7230 */ /* 0x100fe40000004100 */
[----:B------:R-:W-:Y:S01]  /*4740*/  FFMA R12, R93, R151, R6 ;  /* 0x000000975d0c7223 */ /* 0x000fe20000000006 */
[----:B------:R-:W-:Y:S01]  /*4750*/  HADD2.F32 R13, -RZ, R14.H1_H1 ;  /* 0x3000000eff0d7230 */ /* 0x000fe20000004100 */
[----:B------:R-:W-:Y:S01]  /*4760*/  ISETP.GT.U32.AND P0, PT, R10, 0x3e, PT ;  /* 0x0000003e0a00780c */ /* 0x000fe20003f04070 */
[C---:B------:R-:W-:Y:S02]  /*4770*/  IMAD.SHL.U32 R14, R18.reuse, 0x10, RZ ;  /* 0x00000010120e7824 */ /* 0x040fe400078e00ff */
[-C--:B------:R-:W-:Y:S01]  /*4780*/  FFMA R150, R21, R147.reuse, R150 ;  /* 0x0000009315967223 */ /* 0x080fe20000000096 */
[C---:B------:R-:W-:Y:S01]  /*4790*/  SHF.L.U32 R21, R18.reuse, 0x1, RZ ;  /* 0x0000000112157819 */ /* 0x040fe200000006ff */
[-C--:B------:R-:W-:Y:S01]  /*47a0*/  FFMA R148, R13, R147.reuse, R148 ;  /* 0x000000930d947223 */ /* 0x080fe20000000094 */
[----:B------:R-:W-:Y:S01]  /*47b0*/  IMAD.SHL.U32 R13, R18, 0x8, RZ ;  /* 0x00000008120d7824 */ /* 0x000fe200078e00ff */
[----:B------:R-:W-:Y:S01]  /*47c0*/  LOP3.LUT R14, R14, 0xe00, RZ, 0xc0, !PT ;  /* 0x00000e000e0e7812 */ /* 0x000fe200078ec0ff */
[----:B------:R-:W-:Y:S01]  /*47d0*/  FFMA R15, R15, R147, R12 ;  /* 0x000000930f0f7223 */ /* 0x000fe2000000000c */
[----:B------:R-:W-:Y:S01]  /*47e0*/  FFMA R12, R93, R149, R4 ;  /* 0x000000955d0c7223 */ /* 0x000fe20000000004 */
[----:B------:R-:W-:-:S02]  /*47f0*/  F2FP.SATFINITE.E4M3.F32.PACK_AB_MERGE_C R20, R25, R20, RZ ;  /* 0x000000141914723e */ /* 0x000fc400048070ff */
[----:B------:R-:W-:Y:S01]  /*4800*/  LOP3.LUT R14, R14, 0x6, R21, 0xf8, !PT ;  /* 0x000000060e0e7812 */ /* 0x000fe200078ef815 */
[----:B------:R-:W-:Y:S01]  /*4810*/  FFMA R11, R11, R147, R12 ;  /* 0x000000930b0b7223 */ /* 0x000fe2000000000c */
[----:B------:R-:W-:Y:S01]  /*4820*/  LOP3.LUT R21, R13, 0x80, RZ, 0xc0, !PT ;  /* 0x000000800d157812 */ /* 0x000fe200078ec0ff */
[----:B------:R-:W-:Y:S01]  /*4830*/  IMAD.MOV.U32 R12, RZ, RZ, 0x10 ;  /* 0x00000010ff0c7424 */ /* 0x000fe200078e00ff */
[----:B------:R-:W-:Y:S02]  /*4840*/  LOP3.LUT R14, R14, 0x60, R13, 0xf8, !PT ;  /* 0x000000600e0e7812 */ /* 0x000fe400078ef80d */
[----:B------:R-:W-:Y:S02]  /*4850*/  LOP3.LUT R13, R21, 0x10, R18, 0xf8, !PT ;  /* 0x00000010150d7812 */ /* 0x000fe400078ef812 */
[----:B------:R-:W-:Y:S02]  /*4860*/  F2FP.SATFINITE.E4M3.F32.PACK_AB_MERGE_C R21, R148, R11, RZ ;  /* 0x0000000b9415723e */ /* 0x000fe400048070ff */
[----:B------:R-:W-:-:S02]  /*4870*/  F2FP.SATFINITE.E4M3.F32.PACK_AB_MERGE_C R24, R27, R24, RZ ;  /* 0x000000181b18723e */ /* 0x000fc400048070ff */
[----:B------:R-:W-:Y:S02]  /*4880*/  F2FP.SATFINITE.E4M3.F32.PACK_AB_MERGE_C R26, R29, R26, RZ ;  /* 0x0000001a1d1a723e */ /* 0x000fe400048070ff */
[----:B------:R-:W-:Y:S02]  /*4890*/  F2FP.SATFINITE.E4M3.F32.PACK_AB_MERGE_C R28, R31, R28, RZ ;  /* 0x0000001c1f1c723e */ /* 0x000fe400048070ff */
[----:B------:R-:W-:Y:S02]  /*48a0*/  F2FP.SATFINITE.E4M3.F32.PACK_AB_MERGE_C R33, R33, R30, RZ ;  /* 0x0000001e2121723e */ /* 0x000fe400048070ff */
[----:B------:R-:W-:Y:S02]  /*48b0*/  F2FP.SATFINITE.E4M3.F32.PACK_AB_MERGE_C R35, R35, R32, RZ ;  /* 0x000000202323723e */ /* 0x000fe400048070ff */
[----:B------:R-:W-:Y:S02]  /*48c0*/  F2FP.SATFINITE.E4M3.F32.PACK_AB_MERGE_C R15, R150, R15, RZ ;  /* 0x0000000f960f723e */ /* 0x000fe400048070ff */
[----:B------:R-:W-:-:S02]  /*48d0*/  LOP3.LUT R11, R14, R13, RZ, 0xfc, !PT ;  /* 0x0000000d0e0b7212 */ /* 0x000fc400078efcff */
[----:B------:R-:W-:Y:S01]  /*48e0*/  SEL R12, R12, 0xfffffff0, !P2 ;  /* 0xfffffff00c0c7807 */ /* 0x000fe20005000000 */
[----:B------:R-:W-:Y:S06]  /*48f0*/  @P0 BRA `(.L_x_62) ;  /* 0x0000000000040947 */ /* 0x000fec0003800000 */
[----:B------:R-:W-:-:S04]  /*4900*/  DEPBAR.LE SB0, 0x1 ;  /* 0x000080400000791a */ /* 0x000fc80000000000 */
.L_x_62:
[----:B------:R-:W-:Y:S05]  /*4910*/  WARPSYNC.ALL ;  /* 0x0000000000007948 */ /* 0x000fea0003800000 */
[----:B------:R-:W-:Y:S01]  /*4920*/  BAR.SYNC.DEFER_BLOCKING 0x1, 0x100 ;  /* 0x0044000000007b1d */ /* 0x000fe20000010000 */
[----:B------:R-:W-:-:S04]  /*4930*/  VIADD R13, R11, UR51 ;  /* 0x000000330b0d7c36 */ /* 0x000fc80008000000 */
[----:B------:R-:W-:Y:S01]  /*4940*/  IMAD.IADD R10, R13, 0x1, R12 ;  /* 0x000000010d0a7824 */ /* 0x000fe200078e020c */
[----:B------:R-:W-:Y:S01]  /*4950*/  BSSY B0, `(.L_x_63) ;  /* 0x0000016000007945 */ /* 0x000fe20003800000 */
[----:B------:R1:W-:Y:S04]  /*4960*/  STS.U16 [R11+UR51+0x4200], R20 ;  /* 0x004200140b007988 */ /* 0x0003e80008000433 */
[----:B------:R1:W-:Y:S04]  /*4970*/  STS.U16 [R11+UR51+0x4300], R24 ;  /* 0x004300180b007988 */ /* 0x0003e80008000433 */
[----:B------:R1:W-:Y:S04]  /*4980*/  STS.U16 [R11+UR51+0x4208], R26 ;  /* 0x0042081a0b007988 */ /* 0x0003e80008000433 */
[----:B------:R1:W-:Y:S04]  /*4990*/  STS.U16 [R11+UR51+0x4308], R28 ;  /* 0x0043081c0b007988 */ /* 0x0003e80008000433 */
[----:B------:R1:W-:Y:S04]  /*49a0*/  STS.U16 [R10+0x4200], R33 ;  /* 0x004200210a007388 */ /* 0x0003e80000000400 */
[----:B------:R1:W-:Y:S04]  /*49b0*/  STS.U16 [R10+0x4300], R35 ;  /* 0x004300230a007388 */ /* 0x0003e80000000400 */
[----:B------:R1:W-:Y:S04]  /*49c0*/  STS.U16 [R10+0x4208], R15 ;  /* 0x0042080f0a007388 */ /* 0x0003e80000000400 */
[----:B------:R1:W-:Y:S01]  /*49d0*/  STS.U16 [R10+0x4308], R21 ;  /* 0x004308150a007388 */ /* 0x0003e20000000400 */
[----:B------:R-:W-:Y:S01]  /*49e0*/  @!PT LDS RZ, [RZ] ;  /* 0x00000000fffff984 */ /* 0x000fe20000000800 */
[----:B------:R-:W-:Y:S01]  /*49f0*/  @!PT LDS RZ, [RZ] ;  /* 0x00000000fffff984 */ /* 0x000fe20000000800 */
[----:B------:R-:W-:Y:S01]  /*4a00*/  @!PT LDS RZ, [RZ] ;  /* 0x00000000fffff984 */ /* 0x000fe20000000800 */
[----:B------:R-:W-:Y:S01]  /*4a10*/  @!PT LDS RZ, [RZ] ;  /* 0x00000000fffff984 */ /* 0x000fe20000000800 */
[----:B------:R2:W-:Y:S06]  /*4a20*/  MEMBAR.ALL.CTA ;  /* 0x0000000000007992 */ /* 0x0005ec0000008000 */
[----:B--2---:R-:W2:Y:S02]  /*4a30*/  FENCE.VIEW.ASYNC.S ;  /* 0x00000000000073c6 */ /* 0x004ea40000000000 */
[----:B--2---:R-:W-:Y:S06]  /*4a40*/  BAR.SYNC.DEFER_BLOCKING 0x1, 0x100 ;  /* 0x0044000000007b1d */ /* 0x004fec0000010000 */
[----:B-1----:R-:W-:Y:S05]  /*4a50*/  @P0 BRA `(.L_x_64) ;  /* 0x0000000000140947 */ /* 0x002fea0003800000 */
[----:B------:R-:W-:Y:S02]  /*4a60*/  UIADD3 UR4, UP0, UR48, 0x4f0, URZ ;  /* 0x000004f030047890 */ /* 0x000fe4000ff1e03f */
[----:B------:R-:W-:Y:S02]  /*4a70*/  UIADD3 UR44, UR51, 0x4200, URZ ;  /* 0x00004200332c7890 */ /* 0x000fe4000fffe03f */
[----:B------:R-:W-:-:S09]  /*4a80*/  UIADD3.X UR5, URZ, UR49, URZ, UP0, !UPT ;  /* 0x000000313f057290 */ /* 0x000fd200087fe43f */
[----:B------:R1:W-:Y:S02]  /*4a90*/  UTMASTG.3D [UR44], [UR4] ;  /* 0x0000002c040073b5 */ /* 0x0003e40008010000 */
[----:B-1----:R0:W-:Y:S02]  /*4aa0*/  UTMACMDFLUSH ;  /* 0x00000000000079b7 */ /* 0x0021e40000000000 */
.L_x_64:
[----:B------:R-:W-:Y:S05]  /*4ab0*/  BSYNC B0 ;  /* 0x0000000000007941 */ /* 0x000fea0003800000 */
.L_x_63:
[----:B------:R-:W-:Y:S04]  /*4ac0*/  BSSY B0, `(.L_x_65) ;  /* 0x000002e000007945 */ /* 0x000fe80003800000 */
[----:B------:R-:W-:Y:S05]  /*4ad0*/  @!P3 BRA `(.L_x_66) ;  /* 0x0000000000b0b947 */ /* 0x000fea0003800000 */
[----:B------:R-:W-:-:S13]  /*4ae0*/  ISETP.NE.AND P4, PT, R92, 0x3, PT ;  /* 0x000000035c00780c */ /* 0x000fda0003f85270 */
[----:B------:R-:W-:Y:S05]  /*4af0*/  @!P4 BRA `(.L_x_67) ;  /* 0x000000000004c947 */ /* 0x000fea0003800000 */
[----:B------:R-:W-:Y:S01]  /*4b00*/  BPT.TRAP 0x1 ;  /* 0x000000040000795c */ /* 0x000fe20000300000 */
.L_x_67:
[----:B------:R-:W-:Y:S01]  /*4b10*/  LEA R21, R98, UR51, 0x3 ;  /* 0x0000003362157c11 */ /* 0x000fe2000f8e18ff */
[----:B------:R-:W-:Y:S01]  /*4b20*/  BSSY B1, `(.L_x_68) ;  /* 0x0000004000017945 */ /* 0x000fe20003800000 */
[----:B------:R-:W-:-:S04]  /*4b30*/  SHF.L.U32 R14, R97, 0x1f, RZ ;  /* 0x0000001f610e7819 */ /* 0x000fc800000006ff */
[----:B------:R-:W1:Y:S02]  /*4b40*/  SYNCS.PHASECHK.TRANS64.TRYWAIT P2, [R21+URZ+0xc0], R14 ;  /* 0x0000c00e150075a7 */ /* 0x000e64000804017f */
[----:B-1----:R-:W-:Y:S05]  /*4b50*/  @!P2 BRA `(.L_x_69) ;  /* 0x0000004c0074a947 */ /* 0x002fea0003800000 */
.L_x_182:
[----:B------:R-:W-:Y:S05]  /*4b60*/  BSYNC B1 ;  /* 0x0000000000017941 */ /* 0x000fea0003800000 */
.L_x_68:
[----:B------:R-:W-:Y:S04]  /*4b70*/  BSSY B1, `(.L_x_70) ;  /* 0x0000011000017945 */ /* 0x000fe80003800000 */
[----:B------:R-:W-:Y:S05]  /*4b80*/  @P1 BRA `(.L_x_71) ;  /* 0x00000000003c1947 */ /* 0x000fea0003800000 */
[----:B------:R-:W-:-:S05]  /*4b90*/  IMAD R25, R98, 0x1000, R11 ;  /* 0x0000100062197824 */ /* 0x000fca00078e020b */
[----:B------:R-:W-:Y:S01]  /*4ba0*/  IADD3 R15, R25, UR51, RZ ;  /* 0x00000033190f7c10 */ /* 0x000fe2000fffe0ff */
[----:B------:R-:W-:Y:S04]  /*4bb0*/  LDS.U16 R5, [R25+UR51+0x300] ;  /* 0x0003003319057984 */ /* 0x000fe80008000400 */
[----:B------:R-:W-:Y:S01]  /*4bc0*/  IMAD.IADD R15, R15, 0x1, R12 ;  /* 0x000000010f0f7824 */ /* 0x000fe200078e020c */
[----:B------:R-:W2:Y:S04]  /*4bd0*/  LDS.U16 R8, [R25+UR51+0x200] ;  /* 0x0002003319087984 */ /* 0x000ea80008000400 */
[----:B------:R-:W-:Y:S04]  /*4be0*/  LDS.U16 R7, [R25+UR51+0x308] ;  /* 0x0003083319077984 */ /* 0x000fe80008000400 */
[----:B-1----:R-:W1:Y:S04]  /*4bf0*/  LDS.U16 R14, [R25+UR51+0x208] ;  /* 0x00020833190e7984 */ /* 0x002e680008000400 */
[----:B------:R-:W-:Y:S04]  /*4c00*/  LDS.U16 R9, [R15+0x300] ;  /* 0x000300000f097984 */ /* 0x000fe80000000400 */
[----:B------:R-:W3:Y:S04]  /*4c10*/  LDS.U16 R20, [R15+0x200] ;  /* 0x000200000f147984 */ /* 0x000ee80000000400 */
[----:B------:R-:W-:Y:S04]  /*4c20*/  LDS.U16 R13, [R15+0x308] ;  /* 0x000308000f0d7984 */ /* 0x000fe80000000400 */
[----:B------:R-:W4:Y:S01]  /*4c30*/  LDS.U16 R24, [R15+0x208] ;  /* 0x000208000f187984 */ /* 0x000f220000000400 */
[----:B--2---:R-:W-:-:S02]  /*4c40*/  PRMT R5, R8, 0x5410, R5 ;  /* 0x0000541008057816 */ /* 0x004fc40000000005 */
[----:B-1----:R-:W-:Y:S02]  /*4c50*/  PRMT R8, R14, 0x5410, R7 ;  /* 0x000054100e087816 */ /* 0x002fe40000000007 */
[----:B---3--:R-:W-:Y:S02]  /*4c60*/  PRMT R9, R20, 0x5410, R9 ;  /* 0x0000541014097816 */ /* 0x008fe40000000009 */
[----:B----4-:R-:W-:-:S07]  /*4c70*/  PRMT R7, R24, 0x5410, R13 ;  /* 0x0000541018077816 */ /* 0x010fce000000000d */
.L_x_71:
[----:B------:R-:W-:Y:S05]  /*4c80*/  BSYNC B1 ;  /* 0x0000000000017941 */ /* 0x000fea0003800000 */
.L_x_70:
[----:B------:R-:W-:Y:S01]  /*4c90*/  @!PT LDS RZ, [RZ] ;  /* 0x00000000fffff984 */ /* 0x000fe20000000800 */
[----:B------:R-:W-:Y:S01]  /*4ca0*/  @!PT LDS RZ, [RZ] ;  /* 0x00000000fffff984 */ /* 0x000fe20000000800 */
[----:B------:R-:W-:Y:S01]  /*4cb0*/  @!PT LDS RZ, [RZ] ;  /* 0x00000000fffff984 */ /* 0x000fe20000000800 */
[----:B------:R-:W-:Y:S01]  /*4cc0*/  @!PT LDS RZ, [RZ] ;  /* 0x00000000fffff984 */ /* 0x000fe20000000800 */
[----:B------:R2:W-:Y:S06]  /*4cd0*/  MEMBAR.ALL.CTA ;  /* 0x0000000000007992 */ /* 0x0005ec0000008000 */
[----:B--2---:R-:W2:Y:S01]  /*4ce0*/  FENCE.VIEW.ASYNC.S ;  /* 0x00000000000073c6 */ /* 0x004ea20000000000 */
[----:B------:R-:W-:Y:S05]  /*4cf0*/  @!P4 BRA `(.L_x_72) ;  /* 0x000000000004c947 */ /* 0x000fea0003800000 */
[----:B------:R-:W-:Y:S01]  /*4d00*/  BPT.TRAP 0x1 ;  /* 0x000000040000795c */ /* 0x000fe20000300000 */
.L_x_72:
[----:B-1----:R-:W1:Y:S01]  /*4d10*/  S2R R14, SR_CgaCtaId ;  /* 0x00000000000e7919 */ /* 0x002e620000008800 */
[----:B------:R-:W-:Y:S02]  /*4d20*/  VIADD R13, R21, 0xe0 ;  /* 0x000000e0150d7836 */ /* 0x000fe40000000000 */
[----:B------:R-:W-:-:S05]  /*4d30*/  VIADD R98, R98, 0x1 ;  /* 0x0000000162627836 */ /* 0x000fca0000000000 */
[----:B------:R-:W-:-:S04]  /*4d40*/  ISETP.NE.AND P2, PT, R98, 0x4, PT ;  /* 0x000000046200780c */ /* 0x000fc80003f45270 */
[----:B------:R-:W-:Y:S02]  /*4d50*/  SEL R98, R98, RZ, P2 ;  /* 0x000000ff62627207 */ /* 0x000fe40001000000 */
[----:B-1----:R-:W-:Y:S02]  /*4d60*/  PRMT R13, R14, 0x654, R13 ;  /* 0x000006540e0d7816 */ /* 0x002fe4000000000d */
[----:B------:R-:W-:Y:S02]  /*4d70*/  SEL R14, RZ, 0x1, P2 ;  /* 0x00000001ff0e7807 */ /* 0x000fe40001000000 */
[----:B--2---:R1:W-:Y:S02]  /*4d80*/  SYNCS.ARRIVE.TRANS64.RED.A1T0 RZ, [R13+URZ], RZ ;  /* 0x000000ff0dff79a7 */ /* 0x0043e4000810043f */
[----:B------:R-:W-:-:S07]  /*4d90*/  LOP3.LUT R97, R97, R14, RZ, 0x3c, !PT ;  /* 0x0000000e61617212 */ /* 0x000fce00078e3cff */
.L_x_66:
[----:B------:R-:W-:Y:S05]  /*4da0*/  BSYNC B0 ;  /* 0x0000000000007941 */ /* 0x000fea0003800000 */
.L_x_65:
[----:B-1----:R-:W-:Y:S01]  /*4db0*/  F2FP.F16.E4M3.UNPACK_B R13, R5 ;  /* 0x00000005ff0d723e */ /* 0x002fe200020006ff */
[C-C-:B------:R-:W-:Y:S01]  /*4dc0*/  FFMA R14, R93.reuse, R145, R6.reuse ;  /* 0x000000915d0e7223 */ /* 0x140fe20000000006 */
[----:B------:R-:W-:Y:S01]  /*4dd0*/  F2FP.F16.E4M3.UNPACK_B R21, R5.H1 ;  /* 0x00000005ff15723e */ /* 0x000fe200030006ff */
[C---:B------:R-:W-:Y:S01]  /*4de0*/  FFMA R146, R93.reuse, R146, R6 ;  /* 0x000000925d927223 */ /* 0x040fe20000000006 */
[C-C-:B------:R-:W-:Y:S01]  /*4df0*/  FFMA R20, R93.reuse, R143, R4.reuse ;  /* 0x0000008f5d147223 */ /* 0x140fe20000000004 */
[--C-:B------:R-:W-:Y:S01]  /*4e00*/  HADD2.F32 R15, -RZ, R13.reuse.H0_H0 ;  /* 0x2000000dff0f7230 */ /* 0x100fe20000004100 */
[----:B------:R-:W-:Y:S01]  /*4e10*/  F2FP.F16.E4M3.UNPACK_B R24, R8 ;  /* 0x00000008ff18723e */ /* 0x000fe200020006ff */
[----:B------:R-:W-:Y:S02]  /*4e20*/  HADD2.F32 R25, -RZ, R13.H1_H1 ;  /* 0x3000000dff197230 */ /* 0x000fe40000004100 */
[----:B------:R-:W-:Y:S01]  /*4e30*/  FFMA R144, R93, R144, R4 ;  /* 0x000000905d907223 */ /* 0x000fe20000000004 */
[----:B------:R-:W-:-:S02]  /*4e40*/  HADD2.F32 R27, -RZ, R21.H0_H0 ;  /* 0x20000015ff1b7230 */ /* 0x000fc40000004100 */
[-C--:B------:R-:W-:Y:S01]  /*4e50*/  FFMA R13, R15, R147.reuse, R14 ;  /* 0x000000930f0d7223 */ /* 0x080fe2000000000e */
[----:B------:R-:W-:Y:S02]  /*4e60*/  HADD2.F32 R21, -RZ, R21.H1_H1 ;  /* 0x30000015ff157230 */ /* 0x000fe40000004100 */
[-C--:B------:R-:W-:Y:S01]  /*4e70*/  FFMA R146, R25, R147.reuse, R146 ;  /* 0x0000009319927223 */ /* 0x080fe20000000092 */
[--C-:B------:R-:W-:Y:S02]  /*4e80*/  HADD2.F32 R25, -RZ, R24.reuse.H0_H0 ;  /* 0x20000018ff197230 */ /* 0x100fe40000004100 */
[----:B------:R-:W-:Y:S01]  /*4e90*/  FFMA R15, R27, R147, R20 ;  /* 0x000000931b0f7223 */ /* 0x000fe20000000014 */
[----:B------:R-:W-:Y:S02]  /*4ea0*/  HADD2.F32 R27, -RZ, R24.H1_H1 ;  /* 0x30000018ff1b7230 */ /* 0x000fe40000004100 */
[C-C-:B------:R-:W-:Y:S01]  /*4eb0*/  FFMA R14, R93.reuse, R141, R6.reuse ;  /* 0x0000008d5d0e7223 */ /* 0x140fe20000000006 */
[----:B------:R-:W-:Y:S01]  /*4ec0*/  FFMA R142, R93, R142, R6 ;  /* 0x0000008e5d8e7223 */ /* 0x000fe20000000006 */
[----:B------:R-:W-:Y:S01]  /*4ed0*/  F2FP.F16.E4M3.UNPACK_B R20, R8.H1 ;  /* 0x00000008ff14723e */ /* 0x000fe200030006ff */
[----:B------:R-:W-:Y:S01]  /*4ee0*/  FFMA R144, R21, R147, R144 ;  /* 0x0000009315907223 */ /* 0x000fe20000000090 */
[----:B------:R-:W-:Y:S01]  /*4ef0*/  F2FP.F16.E4M3.UNPACK_B R28, R9 ;  /* 0x00000009ff1c723e */ /* 0x000fe200020006ff */
[-C--:B------:R-:W-:Y:S01]  /*4f00*/  FFMA R21, R25, R147.reuse, R14 ;  /* 0x0000009319157223 */ /* 0x080fe2000000000e */
[----:B------:R-:W-:Y:S01]  /*4f10*/  FFMA R142, R27, R147, R142 ;  /* 0x000000931b8e7223 */ /* 0x000fe2000000008e */
[--C-:B------:R-:W-:Y:S01]  /*4f20*/  HADD2.F32 R25, -RZ, R20.reuse.H0_H0 ;  /* 0x20000014ff197230 */ /* 0x100fe20000004100 */
[----:B------:R-:W-:Y:S01]  /*4f30*/  F2FP.F16.E4M3.UNPACK_B R29, R9.H1 ;  /* 0x00000009ff1d723e */ /* 0x000fe200030006ff */
[----:B------:R-:W-:-:S02]  /*4f40*/  HADD2.F32 R27, -RZ, R20.H1_H1 ;  /* 0x30000014ff1b7230 */ /* 0x000fc40000004100 */
[C---:B------:R-:W-:Y:S01]  /*4f50*/  FFMA R20, R93.reuse, R137, R6 ;  /* 0x000000895d147223 */ /* 0x040fe20000000006 */
[--C-:B------:R-:W-:Y:S02]  /*4f60*/  HADD2.F32 R31, -RZ, R28.reuse.H0_H0 ;  /* 0x2000001cff1f7230 */ /* 0x100fe40000004100 */
[C-C-:B------:R-:W-:Y:S01]  /*4f70*/  FFMA R14, R93.reuse, R139, R4.reuse ;  /* 0x0000008b5d0e7223 */ /* 0x140fe20000000004 */
[C---:B------:R-:W-:Y:S01]  /*4f80*/  FFMA R140, R93.reuse, R140, R4 ;  /* 0x0000008c5d8c7223 */ /* 0x040fe20000000004 */
[----:B------:R-:W-:Y:S01]  /*4f90*/  F2FP.F16.E4M3.UNPACK_B R30, R7.H1 ;  /* 0x00000007ff1e723e */ /* 0x000fe200030006ff */
[----:B------:R-:W-:Y:S01]  /*4fa0*/  FFMA R134, R93, R134, R6 ;  /* 0x000000865d867223 */ /* 0x000fe20000000006 */
[-C--:B------:R-:W-:Y:S01]  /*4fb0*/  FFMA R26, R31, R147.reuse, R20 ;  /* 0x000000931f1a7223 */ /* 0x080fe20000000014 */
[----:B------:R-:W-:Y:S01]  /*4fc0*/  FFMA R24, R25, R147, R14 ;  /* 0x0000009319187223 */ /* 0x000fe2000000000e */
[----:B------:R-:W-:Y:S02]  /*4fd0*/  HADD2.F32 R31, -RZ, R29.H0_H0 ;  /* 0x2000001dff1f7230 */ /* 0x000fe40000004100 */
[----:B------:R-:W-:Y:S01]  /*4fe0*/  FFMA R14, R93, R135, R4 ;  /* 0x000000875d0e7223 */ /* 0x000fe20000000004 */
[----:B------:R-:W-:Y:S01]  /*4ff0*/  F2FP.F16.E4M3.UNPACK_B R20, R7 ;  /* 0x00000007ff14723e */ /* 0x000fe200020006ff */
[----:B------:R-:W-:Y:S01]  /*5000*/  FFMA R25, R27, R147, R140 ;  /* 0x000000931b197223 */ /* 0x000fe2000000008c */
[----:B------:R-:W-:-:S02]  /*5010*/  HADD2.F32 R27, -RZ, R28.H1_H1 ;  /* 0x3000001cff1b7230 */ /* 0x000fc40000004100 */
[----:B------:R-:W-:Y:S01]  /*5020*/  FFMA R28, R31, R147, R14 ;  /* 0x000000931f1c7223 */ /* 0x000fe2000000000e */
[C-C-:B------:R-:W-:Y:S01]  /*5030*/  FFMA R14, R93.reuse, R133, R6.reuse ;  /* 0x000000855d0e7223 */ /* 0x140fe20000000006 */
[--C-:B------:R-:W-:Y:S02]  /*5040*/  HADD2.F32 R31, -RZ, R20.reuse.H0_H0 ;  /* 0x20000014ff1f7230 */ /* 0x100fe40000004100 */
[C---:B------:R-:W-:Y:S01]  /*5050*/  FFMA R138, R93.reuse, R138, R6 ;  /* 0x0000008a5d8a7223 */ /* 0x040fe20000000006 */
[----:B------:R-:W-:Y:S02]  /*5060*/  HADD2.F32 R33, -RZ, R20.H1_H1 ;  /* 0x30000014ff217230 */ /* 0x000fe40000004100 */
[C-C-:B------:R-:W-:Y:S01]  /*5070*/  FFMA R136, R93.reuse, R136, R4.reuse ;  /* 0x000000885d887223 */ /* 0x140fe20000000004 */
[----:B------:R-:W-:Y:S02]  /*5080*/  HADD2.F32 R29, -RZ, R29.H1_H1 ;  /* 0x3000001dff1d7230 */ /* 0x000fe40000004100 */
[----:B------:R-:W-:Y:S01]  /*5090*/  FFMA R20, R93, R131, R4 ;  /* 0x000000835d147223 */ /* 0x000fe20000000004 */
[----:B------:R-:W-:-:S02]  /*50a0*/  HADD2.F32 R35, -RZ, R30.H0_H0 ;  /* 0x2000001eff237230 */ /* 0x000fc40000004100 */
[----:B------:R-:W-:Y:S01]  /*50b0*/  FFMA R132, R93, R132, R4 ;  /* 0x000000845d847223 */ /* 0x000fe20000000004 */
[----:B------:R-:W-:Y:S02]  /*50c0*/  HADD2.F32 R37, -RZ, R30.H1_H1 ;  /* 0x3000001eff257230 */ /* 0x000fe40000004100 */
[-C--:B------:R-:W-:Y:S01]  /*50d0*/  FFMA R14, R31, R147.reuse, R14 ;  /* 0x000000931f0e7223 */ /* 0x080fe2000000000e */
[-C--:B------:R-:W-:Y:S01]  /*50e0*/  FFMA R31, R33, R147.reuse, R134 ;  /* 0x00000093211f7223 */ /* 0x080fe20000000086 */
[-C--:B------:R-:W-:Y:S01]  /*50f0*/  FFMA R27, R27, R147.reuse, R138 ;  /* 0x000000931b1b7223 */ /* 0x080fe2000000008a */
[-C--:B------:R-:W-:Y:S01]  /*5100*/  FFMA R29, R29, R147.reuse, R136 ;  /* 0x000000931d1d7223 */ /* 0x080fe20000000088 */
[-C--:B------:R-:W-:Y:S01]  /*5110*/  FFMA R20, R35, R147.reuse, R20 ;  /* 0x0000009323147223 */ /* 0x080fe20000000014 */
[----:B------:R-:W-:Y:S01]  /*5120*/  FFMA R33, R37, R147, R132 ;  /* 0x0000009325217223 */ /* 0x000fe20000000084 */
[----:B------:R-:W-:Y:S02]  /*5130*/  F2FP.SATFINITE.E4M3.F32.PACK_AB_MERGE_C R146, R146, R13, RZ ;  /* 0x0000000d9292723e */ /* 0x000fe400048070ff */
[----:B------:R-:W-:-:S02]  /*5140*/  F2FP.SATFINITE.E4M3.F32.PACK_AB_MERGE_C R144, R144, R15, RZ ;  /* 0x0000000f9090723e */ /* 0x000fc400048070ff */
[----:B------:R-:W-:Y:S02]  /*5150*/  F2FP.SATFINITE.E4M3.F32.PACK_AB_MERGE_C R142, R142, R21, RZ ;  /* 0x000000158e8e723e */ /* 0x000fe400048070ff */
[----:B------:R-:W-:Y:S02]  /*5160*/  F2FP.SATFINITE.E4M3.F32.PACK_AB_MERGE_C R24, R25, R24, RZ ;  /* 0x000000181918723e */ /* 0x000fe400048070ff */
[----:B------:R-:W-:Y:S02]  /*5170*/  F2FP.SATFINITE.E4M3.F32.PACK_AB_MERGE_C R27, R27, R26, RZ ;  /* 0x0000001a1b1b723e */ /* 0x000fe400048070ff */
[----:B------:R-:W-:Y:S02]  /*5180*/  F2FP.SATFINITE.E4M3.F32.PACK_AB_MERGE_C R29, R29, R28, RZ ;  /* 0x0000001c1d1d723e */ /* 0x000fe400048070ff */
[----:B------:R-:W-:Y:S02]  /*5190*/  F2FP.SATFINITE.E4M3.F32.PACK_AB_MERGE_C R31, R31, R14, RZ ;  /* 0x0000000e1f1f723e */ /* 0x000fe400048070ff */
[----:B------:R-:W-:Y:S01]  /*51a0*/  F2FP.SATFINITE.E4M3.F32.PACK_AB_MERGE_C R33, R33, R20, RZ ;  /* 0x000000142121723e */ /* 0x000fe200048070ff */
[----:B------:R-:W-:Y:S06]  /*51b0*/  @P0 BRA `(.L_x_73) ;  /* 0x0000000000040947 */ /* 0x000fec0003800000 */
[----:B------:R-:W-:-:S04]  /*51c0*/  DEPBAR.LE SB0, 0x1 ;  /* 0x000080400000791a */ /* 0x000fc80000000000 */
.L_x_73:
[----:B------:R-:W-:Y:S05]  /*51d0*/  WARPSYNC.ALL ;  /* 0x0000000000007948 */ /* 0x000fea0003800000 */
[----:B------:R-:W-:Y:S06]  /*51e0*/  BAR.SYNC.DEFER_BLOCKING 0x1, 0x100 ;  /* 0x0044000000007b1d */ /* 0x000fec0000010000 */
        /* <DEDUP_REMOVED lines=19> */
[----:B------:R-:W-:Y:S02]  /*5320*/  UIADD3 UR4, UR51, 0x5200, URZ ;  /* 0x0000520033047890 */ /* 0x000fe4000fffe03f */
[----:B------:R-:W-:Y:S01]  /*5330*/  UIADD3.X UR9, URZ, UR49, URZ, UP0, !UPT ;  /* 0x000000313f097290 */ /* 0x000fe200087fe43f */
[----:B------:R-:W-:Y:S01]  /*5340*/  UMOV UR6, UR46 ;  /* 0x0000002e00067c82 */ /* 0x000fe20008000000 */
[----:B------:R-:W-:-:S07]  /*5350*/  UMOV UR7, UR47 ;  /* 0x0000002f00077c82 */ /* 0x000fce0008000000 */
[----:B------:R1:W-:Y:S02]  /*5360*/  UTMASTG.3D [UR4], [UR8] ;  /* 0x00000004080073b5 */ /* 0x0003e40008010000 */
[----:B-1----:R0:W-:Y:S02]  /*5370*/  UTMACMDFLUSH ;  /* 0x00000000000079b7 */ /* 0x0021e40000000000 */
.L_x_75:
[----:B------:R-:W-:Y:S05]  /*5380*/  BSYNC B0 ;  /* 0x0000000000007941 */ /* 0x000fea0003800000 */
.L_x_74:
[----:B------:R-:W-:Y:S04]  /*5390*/  BSSY B0, `(.L_x_76) ;  /* 0x000002e000007945 */ /* 0x000fe80003800000 */
[----:B------:R-:W-:Y:S05]  /*53a0*/  @!P3 BRA `(.L_x_77) ;  /* 0x0000000000b0b947 */ /* 0x000fea0003800000 */
[----:B------:R-:W-:-:S13]  /*53b0*/  ISETP.NE.AND P4, PT, R92, 0x3, PT ;  /* 0x000000035c00780c */ /* 0x000fda0003f85270 */
[----:B------:R-:W-:Y:S05]  /*53c0*/  @!P4 BRA `(.L_x_78) ;  /* 0x000000000004c947 */ /* 0x000fea0003800000 */
[----:B------:R-:W-:Y:S01]  /*53d0*/  BPT.TRAP 0x1 ;  /* 0x000000040000795c */ /* 0x000fe20000300000 */
.L_x_78:
[----:B------:R-:W-:Y:S01]  /*53e0*/  LEA R15, R98, UR51, 0x3 ;  /* 0x00000033620f7c11 */ /* 0x000fe2000f8e18ff */
[----:B------:R-:W-:Y:S01]  /*53f0*/  BSSY B1, `(.L_x_79) ;  /* 0x0000004000017945 */ /* 0x000fe20003800000 */
[----:B------:R-:W-:-:S04]  /*5400*/  SHF.L.U32 R14, R97, 0x1f, RZ ;  /* 0x0000001f610e7819 */ /* 0x000fc800000006ff */
[----:B------:R-:W1:Y:S02]  /*5410*/  SYNCS.PHASECHK.TRANS64.TRYWAIT P2, [R15+URZ+0xc0], R14 ;  /* 0x0000c00e0f0075a7 */ /* 0x000e64000804017f */
[----:B-1----:R-:W-:Y:S05]  /*5420*/  @!P2 BRA `(.L_x_80) ;  /* 0x000000440054a947 */ /* 0x002fea0003800000 */
.L_x_183:
[----:B------:R-:W-:Y:S05]  /*5430*/  BSYNC B1 ;  /* 0x0000000000017941 */ /* 0x000fea0003800000 */
.L_x_79:
[----:B------:R-:W-:Y:S04]  /*5440*/  BSSY B1, `(.L_x_81) ;  /* 0x0000011000017945 */ /* 0x000fe80003800000 */
[----:B------:R-:W-:Y:S05]  /*5450*/  @P1 BRA `(.L_x_82) ;  /* 0x00000000003c1947 */ /* 0x000fea0003800000 */
[----:B------:R-:W-:-:S04]  /*5460*/  IMAD R21, R98, 0x1000, R11 ;  /* 0x0000100062157824 */ /* 0x000fc800078e020b */
[----:B------:R-:W-:Y:S01]  /*5470*/  VIADD R5, R21, UR51 ;  /* 0x0000003315057c36 */ /* 0x000fe20008000000 */
[----:B------:R-:W-:Y:S03]  /*5480*/  LDS.U16 R8, [R21+UR51+0x200] ;  /* 0x0002003315087984 */ /* 0x000fe60008000400 */
[----:B------:R-:W-:Y:S01]  /*5490*/  IMAD.IADD R25, R5, 0x1, R12 ;  /* 0x0000000105197824 */ /* 0x000fe200078e020c */
[----:B------:R-:W-:Y:S04]  /*54a0*/  LDS.U16 R7, [R21+UR51+0x308] ;  /* 0x0003083315077984 */ /* 0x000fe80008000400 */
[----:B------:R-:W2:Y:S04]  /*54b0*/  LDS.U16 R5, [R21+UR51+0x300] ;  /* 0x0003003315057984 */ /* 0x000ea80008000400 */
        /* <DEDUP_REMOVED lines=9> */
.L_x_82:
[----:B------:R-:W-:Y:S05]  /*5550*/  BSYNC B1 ;  /* 0x0000000000017941 */ /* 0x000fea0003800000 */
.L_x_81:
        /* <DEDUP_REMOVED lines=8> */
.L_x_83:
[----:B-1----:R-:W1:Y:S01]  /*55e0*/  S2R R14, SR_CgaCtaId ;  /* 0x00000000000e7919 */ /* 0x002e620000008800 */
[----:B------:R-:W-:Y:S01]  /*55f0*/  IADD3 R13, R15, 0xe0, RZ ;  /* 0x000000e00f0d7810 */ /* 0x000fe20007ffe0ff */
[----:B------:R-:W-:-:S05]  /*5600*/  VIADD R98, R98, 0x1 ;  /* 0x0000000162627836 */ /* 0x000fca0000000000 */
[----:B------:R-:W-:-:S04]  /*5610*/  ISETP.NE.AND P2, PT, R98, 0x4, PT ;  /* 0x000000046200780c */ /* 0x000fc80003f45270 */
[----:B------:R-:W-:Y:S02]  /*5620*/  SEL R98, R98, RZ, P2 ;  /* 0x000000ff62627207 */ /* 0x000fe40001000000 */
[----:B-1----:R-:W-:Y:S02]  /*5630*/  PRMT R13, R14, 0x654, R13 ;  /* 0x000006540e0d7816 */ /* 0x002fe4000000000d */
[----:B------:R-:W-:Y:S02]  /*5640*/  SEL R14, RZ, 0x1, P2 ;  /* 0x00000001ff0e7807 */ /* 0x000fe40001000000 */
[----:B--2---:R1:W-:Y:S02]  /*5650*/  SYNCS.ARRIVE.TRANS64.RED.A1T0 RZ, [R13+URZ], RZ ;  /* 0x000000ff0dff79a7 */ /* 0x0043e4000810043f */
[----:B------:R-:W-:-:S07]  /*5660*/  LOP3.LUT R97, R97, R14, RZ, 0x3c, !PT ;  /* 0x0000000e61617212 */ /* 0x000fce00078e3cff */
.L_x_77:
[----:B------:R-:W-:Y:S05]  /*5670*/  BSYNC B0 ;  /* 0x0000000000007941 */ /* 0x000fea0003800000 */
.L_x_76:
        /* <DEDUP_REMOVED lines=66> */
.L_x_84:
        /* <DEDUP_REMOVED lines=27> */
.L_x_86:
[----:B------:R-:W-:Y:S05]  /*5c50*/  BSYNC B0 ;  /* 0x0000000000007941 */ /* 0x000fea0003800000 */
.L_x_85:
[----:B------:R-:W-:Y:S04]  /*5c60*/  BSSY B0, `(.L_x_87) ;  /* 0x000002f000007945 */ /* 0x000fe80003800000 */
[----:B------:R-:W-:Y:S05]  /*5c70*/  @!P3 BRA `(.L_x_88) ;  /* 0x0000000000b4b947 */ /* 0x000fea0003800000 */
[----:B------:R-:W-:-:S13]  /*5c80*/  ISETP.NE.AND P3, PT, R92, 0x3, PT ;  /* 0x000000035c00780c */ /* 0x000fda0003f65270 */
[----:B------:R-:W-:Y:S05]  /*5c90*/  @!P3 BRA `(.L_x_89) ;  /* 0x000000000004b947 */ /* 0x000fea0003800000 */
[----:B------:R-:W-:Y:S01]  /*5ca0*/  BPT.TRAP 0x1 ;  /* 0x000000040000795c */ /* 0x000fe20000300000 */
.L_x_89:
[----:B------:R-:W-:Y:S01]  /*5cb0*/  SHF.L.U32 R13, R97, 0x1f, RZ ;  /* 0x0000001f610d7819 */ /* 0x000fe200000006ff */
[----:B------:R-:W-:Y:S01]  /*5cc0*/  BSSY B1, `(.L_x_90) ;  /* 0x0000004000017945 */ /* 0x000fe20003800000 */
[----:B------:R-:W-:-:S04]  /*5cd0*/  LEA R14, R98, UR51, 0x3 ;  /* 0x00000033620e7c11 */ /* 0x000fc8000f8e18ff */
[----:B------:R-:W1:Y:S02]  /*5ce0*/  SYNCS.PHASECHK.TRANS64.TRYWAIT P2, [R14+URZ+0xc0], R13 ;  /* 0x0000c00d0e0075a7 */ /* 0x000e64000804017f */
[----:B-1----:R-:W-:Y:S05]  /*5cf0*/  @!P2 BRA `(.L_x_91) ;  /* 0x0000003c0034a947 */ /* 0x002fea0003800000 */
.L_x_184:
[----:B------:R-:W-:Y:S05]  /*5d00*/  BSYNC B1 ;  /* 0x0000000000017941 */ /* 0x000fea0003800000 */
.L_x_90:
        /* <DEDUP_REMOVED lines=8> */
[----:B------:R2:W3:Y:S04]  /*5d90*/  LDS.U16 R12, [R5+UR51+0x208] ;  /* 0x00020833050c7984 */ /* 0x0004e80008000400 */
[----:B-1----:R-:W-:Y:S04]  /*5da0*/  LDS.U16 R13, [R21+0x300] ;  /* 0x00030000150d7984 */ /* 0x002fe80000000400 */
[----:B------:R-:W1:Y:S04]  /*5db0*/  LDS.U16 R14, [R21+0x200] ;  /* 0x00020000150e7984 */ /* 0x000e680000000400 */
[----:B------:R-:W-:Y:S04]  /*5dc0*/  LDS.U16 R15, [R21+0x308] ;  /* 0x00030800150f7984 */ /* 0x000fe80000000400 */
[----:B------:R-:W4:Y:S01]  /*5dd0*/  LDS.U16 R20, [R21+0x208] ;  /* 0x0002080015147984 */ /* 0x000f220000000400 */
[----:B--2---:R-:W-:-:S02]  /*5de0*/  PRMT R5, R8, 0x5410, R7 ;  /* 0x0000541008057816 */ /* 0x004fc40000000007 */
[----:B---3--:R-:W-:Y:S02]  /*5df0*/  PRMT R8, R12, 0x5410, R9 ;  /* 0x000054100c087816 */ /* 0x008fe40000000009 */
[----:B-1----:R-:W-:Y:S02]  /*5e00*/  PRMT R9, R14, 0x5410, R13 ;  /* 0x000054100e097816 */ /* 0x002fe4000000000d */
[----:B----4-:R-:W-:-:S07]  /*5e10*/  PRMT R7, R20, 0x5410, R15 ;  /* 0x0000541014077816 */ /* 0x010fce000000000f */
.L_x_93:
[----:B------:R-:W-:Y:S05]  /*5e20*/  BSYNC B1 ;  /* 0x0000000000017941 */ /* 0x000fea0003800000 */
.L_x_92:
        /* <DEDUP_REMOVED lines=8> */
.L_x_94:
[----:B-1----:R-:W1:Y:S01]  /*5eb0*/  S2R R13, SR_CgaCtaId ;  /* 0x00000000000d7919 */ /* 0x002e620000008800 */
[C---:B------:R-:W-:Y:S01]  /*5ec0*/  LEA R12, R98.reuse, UR51, 0x3 ;  /* 0x00000033620c7c11 */ /* 0x040fe2000f8e18ff */
[----:B------:R-:W-:-:S04]  /*5ed0*/  VIADD R98, R98, 0x1 ;  /* 0x0000000162627836 */ /* 0x000fc80000000000 */
[----:B------:R-:W-:Y:S01]  /*5ee0*/  VIADD R12, R12, 0xe0 ;  /* 0x000000e00c0c7836 */ /* 0x000fe20000000000 */
[----:B------:R-:W-:-:S04]  /*5ef0*/  ISETP.NE.AND P1, PT, R98, 0x4, PT ;  /* 0x000000046200780c */ /* 0x000fc80003f25270 */
[----:B------:R-:W-:Y:S02]  /*5f00*/  SEL R98, R98, RZ, P1 ;  /* 0x000000ff62627207 */ /* 0x000fe40000800000 */
[----:B-1----:R-:W-:-:S04]  /*5f10*/  PRMT R12, R13, 0x654, R12 ;  /* 0x000006540d0c7816 */ /* 0x002fc8000000000c */
[----:B--2---:R1:W-:Y:S02]  /*5f20*/  SYNCS.ARRIVE.TRANS64.RED.A1T0 RZ, [R12+URZ], RZ ;  /* 0x000000ff0cff79a7 */ /* 0x0043e4000810043f */
[----:B-1----:R-:W-:-:S04]  /*5f30*/  SEL R12, RZ, 0x1, P1 ;  /* 0x00000001ff0c7807 */ /* 0x002fc80000800000 */
[----:B------:R-:W-:-:S07]  /*5f40*/  LOP3.LUT R97, R97, R12, RZ, 0x3c, !PT ;  /* 0x0000000c61617212 */ /* 0x000fce00078e3cff */
.L_x_88:
[----:B------:R-:W-:Y:S05]  /*5f50*/  BSYNC B0 ;  /* 0x0000000000007941 */ /* 0x000fea0003800000 */
.L_x_87:
[----:B------:R-:W-:Y:S01]  /*5f60*/  F2FP.F16.E4M3.UNPACK_B R21, R7.H1 ;  /* 0x00000007ff15723e */ /* 0x000fe200030006ff */
[C---:B------:R-:W-:Y:S01]  /*5f70*/  FFMA R100, R93.reuse, R100, R4 ;  /* 0x000000645d647223 */ /* 0x040fe20000000004 */
[----:B------:R-:W-:Y:S01]  /*5f80*/  F2FP.F16.E4M3.UNPACK_B R13, R5 ;  /* 0x00000005ff0d723e */ /* 0x000fe200020006ff */
[C-C-:B------:R-:W-:Y:S01]  /*5f90*/  FFMA R12, R93.reuse, R113, R6.reuse ;  /* 0x000000715d0c7223 */ /* 0x140fe20000000006 */
[----:B------:R-:W-:Y:S01]  /*5fa0*/  F2FP.F16.E4M3.UNPACK_B R5, R5.H1 ;  /* 0x00000005ff05723e */ /* 0x000fe200030006ff */
[----:B------:R-:W-:Y:S02]  /*5fb0*/  HADD2.F32 R25, -RZ, R21.H1_H1 ;  /* 0x30000015ff197230 */ /* 0x000fe40000004100 */
[C-C-:B------:R-:W-:Y:S01]  /*5fc0*/  FFMA R114, R93.reuse, R114, R6.reuse ;  /* 0x000000725d727223 */ /* 0x140fe20000000006 */
[--C-:B------:R-:W-:Y:S02]  /*5fd0*/  HADD2.F32 R15, -RZ, R13.reuse.H0_H0 ;  /* 0x2000000dff0f7230 */ /* 0x100fe40000004100 */
[----:B------:R-:W-:Y:S01]  /*5fe0*/  FFMA R14, R93, R109, R6 ;  /* 0x0000006d5d0e7223 */ /* 0x000fe20000000006 */
[----:B------:R-:W-:-:S02]  /*5ff0*/  HADD2.F32 R13, -RZ, R13.H1_H1 ;  /* 0x3000000dff0d7230 */ /* 0x000fc40000004100 */
[-C--:B------:R-:W-:Y:S01]  /*6000*/  FFMA R33, R25, R147.reuse, R100 ;  /* 0x0000009319217223 */ /* 0x080fe20000000064 */
[----:B------:R-:W-:Y:S01]  /*6010*/  FFMA R110, R93, R110, R6 ;  /* 0x0000006e5d6e7223 */ /* 0x000fe20000000006 */
[----:B------:R-:W-:Y:S01]  /*6020*/  FFMA R25, R15, R147, R12 ;  /* 0x000000930f197223 */ /* 0x000fe2000000000c */
[--C-:B------:R-:W-:Y:S01]  /*6030*/  HADD2.F32 R15, -RZ, R5.reuse.H0_H0 ;  /* 0x20000005ff0f7230 */ /* 0x100fe20000004100 */
[----:B------:R-:W-:Y:S01]  /*6040*/  F2FP.F16.E4M3.UNPACK_B R12, R8 ;  /* 0x00000008ff0c723e */ /* 0x000fe200020006ff */
[----:B------:R-:W-:Y:S02]  /*6050*/  HADD2.F32 R5, -RZ, R5.H1_H1 ;  /* 0x30000005ff057230 */ /* 0x000fe40000004100 */
[C-C-:B------:R-:W-:Y:S01]  /*6060*/  FFMA R24, R93.reuse, R105, R6.reuse ;  /* 0x000000695d187223 */ /* 0x140fe20000000006 */
[C-C-:B------:R-:W-:Y:S01]  /*6070*/  FFMA R106, R93.reuse, R106, R6.reuse ;  /* 0x0000006a5d6a7223 */ /* 0x140fe20000000006 */
[C-C-:B------:R-:W-:Y:S01]  /*6080*/  FFMA R28, R93.reuse, R101, R6.reuse ;  /* 0x000000655d1c7223 */ /* 0x140fe20000000006 */
[C---:B------:R-:W-:Y:S01]  /*6090*/  FFMA R102, R93.reuse, R102, R6 ;  /* 0x000000665d667223 */ /* 0x040fe20000000006 */
[C-C-:B------:R-:W-:Y:S01]  /*60a0*/  FFMA R112, R93.reuse, R112, R4.reuse ;  /* 0x000000705d707223 */ /* 0x140fe20000000004 */
[----:B------:R-:W-:Y:S01]  /*60b0*/  F2FP.F16.E4M3.UNPACK_B R8, R8.H1 ;  /* 0x00000008ff08723e */ /* 0x000fe200030006ff */
[----:B------:R-:W-:Y:S01]  /*60c0*/  FFMA R6, R93, R111, R4 ;  /* 0x0000006f5d067223 */ /* 0x000fe20000000004 */
[-C--:B------:R-:W-:Y:S01]  /*60d0*/  FFMA R114, R13, R147.reuse, R114 ;  /* 0x000000930d727223 */ /* 0x080fe20000000072 */
[----:B------:R-:W-:Y:S01]  /*60e0*/  FFMA R112, R5, R147, R112 ;  /* 0x0000009305707223 */ /* 0x000fe20000000070 */
[----:B------:R-:W-:-:S02]  /*60f0*/  HADD2.F32 R13, -RZ, R12.H0_H0 ;  /* 0x2000000cff0d7230 */ /* 0x000fc40000004100 */
[----:B------:R-:W-:Y:S01]  /*6100*/  FFMA R27, R15, R147, R6 ;  /* 0x000000930f1b7223 */ /* 0x000fe20000000006 */
[--C-:B------:R-:W-:Y:S02]  /*6110*/  HADD2.F32 R5, -RZ, R8.reuse.H0_H0 ;  /* 0x20000008ff057230 */ /* 0x100fe40000004100 */
[----:B------:R-:W-:Y:S01]  /*6120*/  FFMA R20, R93, R107, R4 ;  /* 0x0000006b5d147223 */ /* 0x000fe20000000004 */
[----:B------:R-:W-:Y:S01]  /*6130*/  F2FP.F16.E4M3.UNPACK_B R6, R9 ;  /* 0x00000009ff06723e */ /* 0x000fe200020006ff */
[-C--:B------:R-:W-:Y:S01]  /*6140*/  FFMA R14, R13, R147.reuse, R14 ;  /* 0x000000930d0e7223 */ /* 0x080fe2000000000e */
[----:B------:R-:W-:Y:S02]  /*6150*/  HADD2.F32 R13, -RZ, R8.H1_H1 ;  /* 0x30000008ff0d7230 */ /* 0x000fe40000004100 */
[----:B------:R-:W-:Y:S01]  /*6160*/  FFMA R20, R5, R147, R20 ;  /* 0x0000009305147223 */ /* 0x000fe20000000014 */
[----:B------:R-:W-:Y:S01]  /*6170*/  FFMA R108, R93, R108, R4 ;  /* 0x0000006c5d6c7223 */ /* 0x000fe20000000004 */
[----:B------:R-:W-:Y:S01]  /*6180*/  HADD2.F32 R5, -RZ, R6.H0_H0 ;  /* 0x20000006ff057230 */ /* 0x000fe20000004100 */
[----:B------:R-:W-:Y:S01]  /*6190*/  F2FP.F16.E4M3.UNPACK_B R9, R9.H1 ;  /* 0x00000009ff09723e */ /* 0x000fe200030006ff */
[----:B------:R-:W-:Y:S01]  /*61a0*/  HADD2.F32 R15, -RZ, R12.H1_H1 ;  /* 0x3000000cff0f7230 */ /* 0x000fe20000004100 */
[----:B------:R-:W-:Y:S01]  /*61b0*/  F2FP.F16.E4M3.UNPACK_B R7, R7 ;  /* 0x00000007ff07723e */ /* 0x000fe200020006ff */
[-C--:B------:R-:W-:Y:S01]  /*61c0*/  FFMA R31, R13, R147.reuse, R108 ;  /* 0x000000930d1f7223 */ /* 0x080fe2000000006c */
[----:B------:R-:W-:Y:S01]  /*61d0*/  FFMA R24, R5, R147, R24 ;  /* 0x0000009305187223 */ /* 0x000fe20000000018 */
[----:B------:R-:W-:-:S02]  /*61e0*/  HADD2.F32 R5, -RZ, R9.H0_H0 ;  /* 0x20000009ff057230 */ /* 0x000fc40000004100 */
[----:B------:R-:W-:Y:S01]  /*61f0*/  FFMA R29, R15, R147, R110 ;  /* 0x000000930f1d7223 */ /* 0x000fe2000000006e */
[----:B------:R-:W-:Y:S02]  /*6200*/  HADD2.F32 R13, -RZ, R7.H0_H0 ;  /* 0x20000007ff0d7230 */ /* 0x000fe40000004100 */
[C-C-:B------:R-:W-:Y:S01]  /*6210*/  FFMA R26, R93.reuse, R103, R4.reuse ;  /* 0x000000675d1a7223 */ /* 0x140fe20000000004 */
[C-C-:B------:R-:W-:Y:S01]  /*6220*/  FFMA R104, R93.reuse, R104, R4.reuse ;  /* 0x000000685d687223 */ /* 0x140fe20000000004 */
[----:B------:R-:W-:Y:S02]  /*6230*/  HADD2.F32 R15, -RZ, R6.H1_H1 ;  /* 0x30000006ff0f7230 */ /* 0x000fe40000004100 */
[----:B------:R-:W-:Y:S01]  /*6240*/  FFMA R4, R93, R99, R4 ;  /* 0x000000635d047223 */ /* 0x000fe20000000004 */
[----:B------:R-:W-:Y:S02]  /*6250*/  HADD2.F32 R9, -RZ, R9.H1_H1 ;  /* 0x30000009ff097230 */ /* 0x000fe40000004100 */
[----:B------:R-:W-:Y:S01]  /*6260*/  FFMA R5, R5, R147, R26 ;  /* 0x0000009305057223 */ /* 0x000fe2000000001a */
[----:B------:R-:W-:-:S02]  /*6270*/  HADD2.F32 R7, -RZ, R7.H1_H1 ;  /* 0x30000007ff077230 */ /* 0x000fc40000004100 */
[-C--:B------:R-:W-:Y:S01]  /*6280*/  FFMA R15, R15, R147.reuse, R106 ;  /* 0x000000930f0f7223 */ /* 0x080fe2000000006a */
[----:B------:R-:W-:Y:S02]  /*6290*/  HADD2.F32 R21, -RZ, R21.H0_H0 ;  /* 0x20000015ff157230 */ /* 0x000fe40000004100 */
[-C--:B------:R-:W-:Y:S01]  /*62a0*/  FFMA R104, R9, R147.reuse, R104 ;  /* 0x0000009309687223 */ /* 0x080fe20000000068 */
[-C--:B------:R-:W-:Y:S01]  /*62b0*/  FFMA R13, R13, R147.reuse, R28 ;  /* 0x000000930d0d7223 */ /* 0x080fe2000000001c */
[----:B------:R-:W-:Y:S01]  /*62c0*/  FFMA R102, R7, R147, R102 ;  /* 0x0000009307667223 */ /* 0x000fe20000000066 */
[----:B------:R-:W-:Y:S01]  /*62d0*/  F2FP.SATFINITE.E4M3.F32.PACK_AB_MERGE_C R114, R114, R25, RZ ;  /* 0x000000197272723e */ /* 0x000fe200048070ff */
[----:B------:R-:W-:Y:S01]  /*62e0*/  FFMA R4, R21, R147, R4 ;  /* 0x0000009315047223 */ /* 0x000fe20000000004 */
[----:B------:R-:W-:Y:S02]  /*62f0*/  F2FP.SATFINITE.E4M3.F32.PACK_AB_MERGE_C R112, R112, R27, RZ ;  /* 0x0000001b7070723e */ /* 0x000fe400048070ff */
[----:B------:R-:W-:-:S02]  /*6300*/  F2FP.SATFINITE.E4M3.F32.PACK_AB_MERGE_C R14, R29, R14, RZ ;  /* 0x0000000e1d0e723e */ /* 0x000fc400048070ff */
[----:B------:R-:W-:Y:S02]  /*6310*/  F2FP.SATFINITE.E4M3.F32.PACK_AB_MERGE_C R20, R31, R20, RZ ;  /* 0x000000141f14723e */ /* 0x000fe400048070ff */
[----:B------:R-:W-:Y:S02]  /*6320*/  F2FP.SATFINITE.E4M3.F32.PACK_AB_MERGE_C R15, R15, R24, RZ ;  /* 0x000000180f0f723e */ /* 0x000fe400048070ff */
[----:B------:R-:W-:Y:S02]  /*6330*/  F2FP.SATFINITE.E4M3.F32.PACK_AB_MERGE_C R5, R104, R5, RZ ;  /* 0x000000056805723e */ /* 0x000fe400048070ff */
[----:B------:R-:W-:Y:S02]  /*6340*/  F2FP.SATFINITE.E4M3.F32.PACK_AB_MERGE_C R13, R102, R13, RZ ;  /* 0x0000000d660d723e */ /* 0x000fe400048070ff */
[----:B------:R-:W-:Y:S01]  /*6350*/  F2FP.SATFINITE.E4M3.F32.PACK_AB_MERGE_C R33, R33, R4, RZ ;  /* 0x000000042121723e */ /* 0x000fe200048070ff */
[----:B------:R-:W-:Y:S06]  /*6360*/  @P0 BRA `(.L_x_95) ;  /* 0x0000000000040947 */ /* 0x000fec0003800000 */
[----:B------:R-:W-:-:S04]  /*6370*/  DEPBAR.LE SB0, 0x1 ;  /* 0x000080400000791a */ /* 0x000fc80000000000 */
.L_x_95:
[----:B------:R-:W-:Y:S05]  /*6380*/  WARPSYNC.ALL ;  /* 0x0000000000007948 */ /* 0x000fea0003800000 */
[----:B------:R-:W-:Y:S01]  /*6390*/  BAR.SYNC.DEFER_BLOCKING 0x1, 0x100 ;  /* 0x0044000000007b1d */ /* 0x000fe20000010000 */
[----:B------:R-:W-:-:S05]  /*63a0*/  IADD3 R16, P1, R16, UR40, RZ ;  /* 0x0000002810107c10 */ /* 0x000fca000ff3e0ff */
        /* <DEDUP_REMOVED lines=25> */
.L_x_97:
[----:B------:R-:W-:Y:S05]  /*6540*/  BSYNC B0 ;  /* 0x0000000000007941 */ /* 0x000fea0003800000 */
.L_x_96:
[----:B------:R-:W-:Y:S01]  /*6550*/  ULDC.64 UR4, c[0x0][0x8f8] ;  /* 0x00023e0000047ab9 */ /* 0x000fe20000000a00 */
[----:B------:R-:W-:Y:S01]  /*6560*/  IADD3.X R17, R17, UR38, RZ, P1, !PT ;  /* 0x0000002611117c10 */ /* 0x000fe20008ffe4ff */
[----:B------:R-:W-:Y:S01]  /*6570*/  UMOV UR47, 0xffffffff ;  /* 0xffffffff002f7882 */ /* 0x000fe20000000000 */
[----:B------:R-:W-:Y:S01]  /*6580*/  ISETP.GE.U32.AND P0, PT, R16, UR4, PT ;  /* 0x0000000410007c0c */ /* 0x000fe2000bf06070 */
[----:B------:R-:W-:Y:S01]  /*6590*/  IMAD.MOV.U32 R88, RZ, RZ, -0x1 ;  /* 0xffffffffff587424 */ /* 0x000fe200078e00ff */
[----:B------:R-:W-:Y:S02]  /*65a0*/  PRMT R4, RZ, 0x7610, R4 ;  /* 0x00007610ff047816 */ /* 0x000fe40000000004 */
[----:B------:R-:W-:Y:S02]  /*65b0*/  ISETP.GE.U32.AND.EX P0, PT, R17, UR5, PT, P0 ;  /* 0x0000000511007c0c */ /* 0x000fe4000bf06100 */
[----:B------:R-:W-:-:S11]  /*65c0*/  MOV R89, 0xffffffff ;  /* 0xffffffff00597802 */ /* 0x000fd60000000f00 */
[----:B------:R-:W-:Y:S05]  /*65d0*/  @P0 BRA `(.L_x_98) ;  /* 0x0000000400640947 */ /* 0x000fea0003800000 */
[----:B------:R-:W1:Y:S01]  /*65e0*/  LDC.64 R10, c[0x0][0x8d0] ;  /* 0x00023400ff0a7b82 */ /* 0x000e620000000a00 */
[----:B------:R-:W2:Y:S01]  /*65f0*/  S2R R24, SR_CTAID.X ;  /* 0x0000000000187919 */ /* 0x000ea20000002500 */
[----:B------:R-:W-:Y:S02]  /*6600*/  IMAD.MOV.U32 R8, RZ, RZ, R16 ;  /* 0x000000ffff087224 */ /* 0x000fe400078e0010 */
[----:B------:R-:W-:-:S04]  /*6610*/  IMAD.MOV.U32 R9, RZ, RZ, R17 ;  /* 0x000000ffff097224 */ /* 0x000fc800078e0011 */
[----:B------:R-:W3:Y:S08]  /*6620*/  LDC R12, c[0x0][0x8d8] ;  /* 0x00023600ff0c7b82 */ /* 0x000ef00000000800 */
[----:B------:R-:W4:Y:S01]  /*6630*/  LDC.64 R20, c[0x0][0x8c8] ;  /* 0x00023200ff147b82 */ /* 0x000f220000000a00 */
[----:B-1----:R-:W-:-:S04]  /*6640*/  ISETP.NE.U32.AND P0, PT, R10, RZ, PT ;  /* 0x000000ff0a00720c */ /* 0x002fc80003f05070 */
[----:B------:R-:W-:-:S13]  /*6650*/  ISETP.NE.AND.EX P0, PT, R11, RZ, PT, P0 ;  /* 0x000000ff0b00720c */ /* 0x000fda0003f05300 */
[----:B--234-:R-:W-:Y:S05]  /*6660*/  @!P0 BRA `(.L_x_99) ;  /* 0x0000000000288947 */ /* 0x01cfea0003800000 */
        /* <DEDUP_REMOVED lines=10> */
.L_x_99:
[----:B------:R-:W1:Y:S01]  /*6710*/  S2R R25, SR_CTAID.Y ;  /* 0x0000000000197919 */ /* 0x000e620000002600 */
[-CC-:B------:R-:W-:Y:S01]  /*6720*/  SHF.R.U64 R32, R8, R12.reuse, R9.reuse ;  /* 0x0000000c08207219 */ /* 0x180fe20000001209 */
[----:B------:R-:W2:Y:S01]  /*6730*/  LDC.64 R14, c[0x0][0x8e8] ;  /* 0x00023a00ff0e7b82 */ /* 0x000ea20000000a00 */
[----:B------:R-:W-:Y:S01]  /*6740*/  SHF.R.U32.HI R4, RZ, R12, R9 ;  /* 0x0000000cff047219 */ /* 0x000fe20000011609 */
[----:B------:R-:W-:Y:S01]  /*6750*/  ULDC UR4, c[0x0][0x150] ;  /* 0x0000540000047ab9 */ /* 0x000fe20000000800 */
[----:B------:R-:W-:Y:S02]  /*6760*/  IADD3 R7, P0, RZ, -R32, RZ ;  /* 0x80000020ff077210 */ /* 0x000fe40007f1e0ff */
[----:B------:R-:W-:Y:S02]  /*6770*/  I2FP.F32.U32 R9, R24 ;  /* 0x0000001800097245 */ /* 0x000fe40000201000 */
[----:B------:R-:W-:Y:S01]  /*6780*/  IADD3.X R5, RZ, ~R4, RZ, P0, !PT ;  /* 0x80000004ff057210 */ /* 0x000fe200007fe4ff */
[----:B------:R-:W3:Y:S02]  /*6790*/  LDC R8, c[0x0][0x8c0] ;  /* 0x00023000ff087b82 */ /* 0x000ee40000000800 */
[----:B------:R-:W-:Y:S01]  /*67a0*/  FMUL R9, R9, UR4 ;  /* 0x0000000409097c20 */ /* 0x000fe20008400000 */
[----:B------:R-:W-:Y:S01]  /*67b0*/  ULDC UR4, c[0x0][0x154] ;  /* 0x0000550000047ab9 */ /* 0x000fe20000000800 */
[----:B------:R-:W-:-:S02]  /*67c0*/  IMAD R6, R5, R20, RZ ;  /* 0x0000001405067224 */ /* 0x000fc400078e02ff */
[C---:B------:R-:W-:Y:S02]  /*67d0*/  IMAD.WIDE.U32 R4, R7.reuse, R20, R16 ;  /* 0x0000001407047225 */ /* 0x040fe400078e0010 */
[----:B------:R-:W4:Y:S01]  /*67e0*/  LDC R20, c[0x0][0x8b0] ;  /* 0x00022c00ff147b82 */ /* 0x000f220000000800 */
[----:B------:R-:W5:Y:S01]  /*67f0*/  F2I.U32.TRUNC.NTZ R9, R9 ;  /* 0x0000000900097305 */ /* 0x000f62000020f000 */
[----:B------:R-:W-:-:S04]  /*6800*/  IMAD R7, R7, R21, R6 ;  /* 0x0000001507077224 */ /* 0x000fc800078e0206 */
[----:B------:R-:W-:Y:S02]  /*6810*/  IMAD.IADD R5, R5, 0x1, R7 ;  /* 0x0000000105057824 */ /* 0x000fe400078e0207 */
[----:B------:R-:W4:Y:S01]  /*6820*/  LDC R28, c[0x0][0x900] ;  /* 0x00024000ff1c7b82 */ /* 0x000f220000000800 */
[----:B--2---:R-:W-:Y:S01]  /*6830*/  ISETP.NE.U32.AND P0, PT, R14, RZ, PT ;  /* 0x000000ff0e00720c */ /* 0x004fe20003f05070 */
[----:B------:R-:W-:-:S03]  /*6840*/  IMAD.MOV.U32 R7, RZ, RZ, -0x1 ;  /* 0xffffffffff077424 */ /* 0x000fc600078e00ff */
[----:B------:R-:W-:-:S03]  /*6850*/  ISETP.NE.AND.EX P0, PT, R15, RZ, PT, P0 ;  /* 0x000000ff0f00720c */ /* 0x000fc60003f05300 */
[----:B------:R-:W2:Y:S01]  /*6860*/  LDC R11, c[0x0][0x144] ;  /* 0x00005100ff0b7b82 */ /* 0x000ea20000000800 */
[-C--:B---3--:R-:W-:Y:S01]  /*6870*/  SHF.R.U64 R12, R4, R8.reuse, R5 ;  /* 0x00000008040c7219 */ /* 0x088fe20000001205 */
[----:B-----5:R-:W-:Y:S01]  /*6880*/  IMAD.MOV R9, RZ, RZ, -R9 ;  /* 0x000000ffff097224 */ /* 0x020fe200078e0a09 */
[----:B-1----:R-:W-:Y:S02]  /*6890*/  I2FP.F32.U32 R4, R25 ;  /* 0x0000001900047245 */ /* 0x002fe40000201000 */
[----:B------:R-:W-:-:S03]  /*68a0*/  SHF.R.U32.HI R5, RZ, R8, R5 ;  /* 0x00000008ff057219 */ /* 0x000fc60000011605 */
[----:B------:R-:W1:Y:S01]  /*68b0*/  LDC R26, c[0x0][0x148] ;  /* 0x00005200ff1a7b82 */ /* 0x000e620000000800 */
[----:B------:R-:W-:Y:S01]  /*68c0*/  FMUL R6, R4, UR4 ;  /* 0x0000000404067c20 */ /* 0x000fe20008400000 */
[-CC-:B----4-:R-:W-:Y:S02]  /*68d0*/  SHF.R.U64 R10, R12, R20.reuse, R5.reuse ;  /* 0x000000140c0a7219 */ /* 0x190fe40000001205 */
[----:B------:R-:W-:Y:S02]  /*68e0*/  SHF.R.U32.HI R5, RZ, R20, R5 ;  /* 0x00000014ff057219 */ /* 0x000fe40000011605 */
[----:B------:R3:W4:Y:S02]  /*68f0*/  F2I.U32.TRUNC.NTZ R20, R6 ;  /* 0x0000000600147305 */ /* 0x000724000020f000 */
[----:B------:R-:W1:Y:S01]  /*6900*/  LDC R21, c[0x0][0x8a8] ;  /* 0x00022a00ff157b82 */ /* 0x000e620000000800 */
[-C--:B------:R-:W-:Y:S02]  /*6910*/  SHF.R.U64 R13, R10, R28.reuse, R5 ;  /* 0x0000001c0a0d7219 */ /* 0x080fe40000001205 */
[----:B------:R-:W-:-:S02]  /*6920*/  SHF.L.U32 R7, R7, R28, RZ ;  /* 0x0000001c07077219 */ /* 0x000fc400000006ff */
[-C--:B------:R-:W-:Y:S01]  /*6930*/  SHF.R.U32.HI R5, RZ, R28.reuse, R5 ;  /* 0x0000001cff057219 */ /* 0x080fe20000011605 */
[----:B------:R-:W-:Y:S01]  /*6940*/  IMAD.MOV.U32 R4, RZ, RZ, R13 ;  /* 0x000000ffff047224 */ /* 0x000fe200078e000d */
[----:B------:R-:W-:Y:S01]  /*6950*/  SHF.L.U32 R89, R3, R28, RZ ;  /* 0x0000001c03597219 */ /* 0x000fe200000006ff */
[----:B------:R-:W1:Y:S01]  /*6960*/  LDC R29, c[0x0][0x8f0] ;  /* 0x00023c00ff1d7b82 */ /* 0x000e620000000800 */
[----:B--2---:R-:W-:Y:S01]  /*6970*/  IMAD R24, R11, R9, R24 ;  /* 0x000000090b187224 */ /* 0x004fe200078e0218 */
[----:B------:R-:W-:-:S06]  /*6980*/  LOP3.LUT R27, RZ, R7, RZ, 0x33, !PT ;  /* 0x00000007ff1b7212 */ /* 0x000fcc00078e33ff */
[----:B------:R-:W2:Y:S08]  /*6990*/  LDC R30, c[0x0][0x8e0] ;  /* 0x00023800ff1e7b82 */ /* 0x000eb00000000800 */
[----:B------:R-:W1:Y:S01]  /*69a0*/  LDC R31, c[0x0][0x8b8] ;  /* 0x00022e00ff1f7b82 */ /* 0x000e620000000800 */
[----:B---34-:R-:W-:Y:S05]  /*69b0*/  @!P0 BRA `(.L_x_100) ;  /* 0x0000000000288947 */ /* 0x018fea0003800000 */
[----:B------:R-:W3:Y:S02]  /*69c0*/  LDC R4, c[0x0][0x8f4] ;  /* 0x00023d00ff047b82 */ /* 0x000ee40000000800 */
[----:B---3--:R-:W-:-:S05]  /*69d0*/  IADD3 R3, P0, R13, R4, RZ ;  /* 0x000000040d037210 */ /* 0x008fca0007f1e0ff */
[----:B------:R-:W-:-:S04]  /*69e0*/  IMAD.X R11, RZ, RZ, R5, P0 ;  /* 0x000000ffff0b7224 */ /* 0x000fc800000e0605 */
[----:B------:R-:W-:-:S04]  /*69f0*/  IMAD.WIDE.U32 R4, R11, R14, RZ ;  /* 0x0000000e0b047225 */ /* 0x000fc800078e00ff */
[----:B------:R-:W-:-:S04]  /*6a00*/  IMAD.WIDE.U32 R6, P0, R3, R15, R4 ;  /* 0x0000000f03067225 */ /* 0x000fc80007800004 */
[----:B------:R-:W-:Y:S01]  /*6a10*/  IMAD.WIDE.U32 R4, R3, R14, RZ ;  /* 0x0000000e03047225 */ /* 0x000fe200078e00ff */
[----:B------:R-:W-:-:S03]  /*6a20*/  MOV R8, R7 ;  /* 0x0000000700087202 */ /* 0x000fc60000000f00 */
[----:B------:R-:W-:Y:S01]  /*6a30*/  IMAD.X R9, RZ, RZ, RZ, P0 ;  /* 0x000000ffff097224 */ /* 0x000fe200000e06ff */
[----:B------:R-:W-:-:S05]  /*6a40*/  IADD3 RZ, P0, R5, R6, RZ ;  /* 0x0000000605ff7210 */ /* 0x000fca0007f1e0ff */
[----:B------:R-:W-:-:S08]  /*6a50*/  IMAD.WIDE.U32.X R4, R11, R15, R8, P0 ;  /* 0x0000000f0b047225 */ /* 0x000fd000000e0408 */
.L_x_100:
[----:B------:R-:W-:Y:S01]  /*6a60*/  ISETP.NE.AND P0, PT, R2, 0x1, PT ;  /* 0x000000010200780c */ /* 0x000fe20003f05270 */
[----:B------:R-:W-:Y:S01]  /*6a70*/  IMAD.MOV R20, RZ, RZ, -R20 ;  /* 0x000000ffff147224 */ /* 0x000fe200078e0a14 */
[----:B-1----:R-:W-:Y:S01]  /*6a80*/  SHF.R.U64 R3, R4, R29, R5 ;  /* 0x0000001d04037219 */ /* 0x002fe20000001205 */
[----:B------:R-:W-:Y:S01]  /*6a90*/  VIADD R5, R21, 0xffffffff ;  /* 0xffffffff15057836 */ /* 0x000fe20000000000 */
[----:B------:R-:W-:Y:S02]  /*6aa0*/  LOP3.LUT R10, R10, R27, RZ, 0xc0, !PT ;  /* 0x0000001b0a0a7212 */ /* 0x000fe400078ec0ff */
[----:B------:R-:W-:Y:S01]  /*6ab0*/  R2UR UR47, R32 ;  /* 0x00000000202f72ca */ /* 0x000fe200000e0000 */
[----:B------:R-:W-:Y:S01]  /*6ac0*/  IMAD.MOV R4, RZ, RZ, -R3 ;  /* 0x000000ffff047224 */ /* 0x000fe200078e0a03 */
[----:B------:R-:W-:Y:S01]  /*6ad0*/  LOP3.LUT R12, R12, R5, RZ, 0xc0, !PT ;  /* 0x000000050c0c7212 */ /* 0x000fe200078ec0ff */
[----:B------:R-:W-:Y:S02]  /*6ae0*/  IMAD R89, R89, R3, R10 ;  /* 0x0000000359597224 */ /* 0x000fe400078e020a */
[----:B--2---:R-:W-:-:S02]  /*6af0*/  IMAD R3, R4, R30, R13 ;  /* 0x0000001e04037224 */ /* 0x004fc400078e020d */
[----:B------:R-:W-:Y:S02]  /*6b00*/  @P0 IMAD R24, R26, R20, R25 ;  /* 0x000000141a180224 */ /* 0x000fe400078e0219 */
[----:B------:R-:W-:Y:S02]  /*6b10*/  IMAD R4, R3, R21, R12 ;  /* 0x0000001503047224 */ /* 0x000fe400078e020c */
[----:B------:R-:W-:Y:S02]  /*6b20*/  IMAD R89, R89, R31, R24 ;  /* 0x0000001f59597224 */ /* 0x000fe400078e0218 */
[----:B------:R-:W-:-:S03]  /*6b30*/  IMAD.MOV.U32 R3, RZ, RZ, 0x1 ;  /* 0x00000001ff037424 */ /* 0x000fc600078e00ff */
[----:B------:R-:W-:Y:S02]  /*6b40*/  SEL R88, R4, R89, !P0 ;  /* 0x0000005904587207 */ /* 0x000fe40004000000 */
[----:B------:R-:W-:Y:S02]  /*6b50*/  SEL R89, R89, R4, !P0 ;  /* 0x0000000459597207 */ /* 0x000fe40004000000 */
[----:B------:R-:W-:-:S07]  /*6b60*/  PRMT R4, R3, 0x7610, R4 ;  /* 0x0000761003047816 */ /* 0x000fce0000000004 */
.L_x_98:
[----:B------:R-:W-:Y:S01]  /*6b70*/  LOP3.LUT P0, RZ, R4, 0xff, RZ, 0xc0, !PT ;  /* 0x000000ff04ff7812 */ /* 0x000fe2000780c0ff */
[----:B------:R-:W-:Y:S01]  /*6b80*/  UIMAD.WIDE.U32 UR4, UR52, -0x55555555, URZ ;  /* 0xaaaaaaab340478a5 */ /* 0x000fe2000f8e003f */
[----:B------:R-:W-:-:S03]  /*6b90*/  IMAD.MOV.U32 R147, RZ, RZ, R0 ;  /* 0x000000ffff937224 */ /* 0x000fc600078e0000 */
[----:B------:R-:W-:-:S04]  /*6ba0*/  USHF.R.U32.HI UR4, URZ, 0x3, UR5 ;  /* 0x000000033f047899 */ /* 0x000fc80008011605 */
[----:B------:R-:W-:-:S04]  /*6bb0*/  UIMAD UR4, UR4, -0xc, UR52 ;  /* 0xfffffff4040478a4 */ /* 0x000fc8000f8e0234 */
[----:B------:R-:W-:Y:S08]  /*6bc0*/  @P0 BRA `(.L_x_101) ;  /* 0xffffffac00080947 */ /* 0x000ff0000383ffff */
[----:B------:R-:W-:-:S04]  /*6bd0*/  DEPBAR.LE SB0, 0x0 ;  /* 0x000080000000791a */ /* 0x000fc80000000000 */
[----:B------:R-:W-:Y:S05]  /*6be0*/  EXIT ;  /* 0x000000000000794d */ /* 0x000fea0003800000 */
.L_x_12:
[----:B------:R-:W-:Y:S01]  /*6bf0*/  ULDC.64 UR4, c[0x0][0x8f8] ;  /* 0x00023e0000047ab9 */ /* 0x000fe20000000a00 */
[----:B------:R-:W-:Y:S01]  /*6c00*/  PRMT R12, RZ, 0x7610, R12 ;  /* 0x00007610ff0c7816 */ /* 0x000fe2000000000c */
[----:B------:R-:W-:Y:S01]  /*6c10*/  IMAD.MOV.U32 R20, RZ, RZ, -0x1 ;  /* 0xffffffffff147424 */ /* 0x000fe200078e00ff */
[----:B------:R-:W-:Y:S01]  /*6c20*/  ISETP.GE.U32.AND P0, PT, R16, UR4, PT ;  /* 0x0000000410007c0c */ /* 0x000fe2000bf06070 */
[----:B------:R-:W-:Y:S01]  /*6c30*/  IMAD.MOV.U32 R13, RZ, RZ, -0x1 ;  /* 0xffffffffff0d7424 */ /* 0x000fe200078e00ff */
[----:B------:R-:W-:Y:S02]  /*6c40*/  MOV R7, 0xffffffff ;  /* 0xffffffff00077802 */ /* 0x000fe40000000f00 */
[----:B------:R-:W-:-:S13]  /*6c50*/  ISETP.GE.U32.AND.EX P0, PT, R17, UR5, PT, P0 ;  /* 0x0000000511007c0c */ /* 0x000fda000bf06100 */
[----:B------:R-:W-:Y:S05]  /*6c60*/  @P0 BRA `(.L_x_102) ;  /* 0x0000000400240947 */ /* 0x000fea0003800000 */
[----:B------:R-:W2:Y:S01]  /*6c70*/  LDC.64 R22, c[0x0][0x8d0] ;  /* 0x00023400ff167b82 */ /* 0x000ea20000000a00 */
[----:B------:R-:W-:Y:S02]  /*6c80*/  IMAD.MOV.U32 R20, RZ, RZ, R16 ;  /* 0x000000ffff147224 */ /* 0x000fe400078e0010 */
[----:B------:R-:W-:-:S05]  /*6c90*/  IMAD.MOV.U32 R21, RZ, RZ, R17 ;  /* 0x000000ffff157224 */ /* 0x000fca00078e0011 */
[----:B------:R-:W3:Y:S08]  /*6ca0*/  LDC R26, c[0x0][0x8d8] ;  /* 0x00023600ff1a7b82 */ /* 0x000ef00000000800 */
[----:B------:R-:W4:Y:S01]  /*6cb0*/  LDC.64 R28, c[0x0][0x8c8] ;  /* 0x00023200ff1c7b82 */ /* 0x000f220000000a00 */
[----:B--2---:R-:W-:-:S04]  /*6cc0*/  ISETP.NE.U32.AND P0, PT, R22, RZ, PT ;  /* 0x000000ff1600720c */ /* 0x004fc80003f05070 */
[----:B------:R-:W-:-:S13]  /*6cd0*/  ISETP.NE.AND.EX P0, PT, R23, RZ, PT, P0 ;  /* 0x000000ff1700720c */ /* 0x000fda0003f05300 */
[----:B---34-:R-:W-:Y:S05]  /*6ce0*/  @!P0 BRA `(.L_x_103) ;  /* 0x0000000000288947 */ /* 0x018fea0003800000 */
[----:B------:R-:W2:Y:S02]  /*6cf0*/  LDC R7, c[0x0][0x8dc] ;  /* 0x00023700ff077b82 */ /* 0x000ea40000000800 */
[----:B--2---:R-:W-:-:S05]  /*6d00*/  IADD3 R7, P0, R16, R7, RZ ;  /* 0x0000000710077210 */ /* 0x004fca0007f1e0ff */
        /* <DEDUP_REMOVED lines=8> */
.L_x_103:
[----:B------:R-:W2:Y:S01]  /*6d90*/  LDC.64 R32, c[0x0][0x8e8] ;  /* 0x00023a00ff207b82 */ /* 0x000ea20000000a00 */
[-CC-:B------:R-:W-:Y:S01]  /*6da0*/  SHF.R.U64 R25, R20, R26.reuse, R21.reuse ;  /* 0x0000001a14197219 */ /* 0x180fe20000001215 */
[----:B------:R-:W-:Y:S01]  /*6db0*/  ULDC UR4, c[0x0][0x900] ;  /* 0x0002400000047ab9 */ /* 0x000fe20000000800 */
[----:B------:R-:W-:Y:S02]  /*6dc0*/  SHF.R.U32.HI R7, RZ, R26, R21 ;  /* 0x0000001aff077219 */ /* 0x000fe40000011615 */
[----:B------:R-:W-:-:S03]  /*6dd0*/  IADD3 R15, P0, RZ, -R25, RZ ;  /* 0x80000019ff0f7210 */ /* 0x000fc60007f1e0ff */
[----:B------:R-:W3:Y:S01]  /*6de0*/  LDC R20, c[0x0][0x8c0] ;  /* 0x00023000ff147b82 */ /* 0x000ee20000000800 */
[----:B------:R-:W-:Y:S01]  /*6df0*/  IADD3.X R7, RZ, ~R7, RZ, P0, !PT ;  /* 0x80000007ff077210 */ /* 0x000fe200007fe4ff */
[----:B------:R-:W-:-:S04]  /*6e00*/  IMAD.WIDE.U32 R12, R15, R28, R16 ;  /* 0x0000001c0f0c7225 */ /* 0x000fc800078e0010 */
[----:B------:R-:W-:Y:S02]  /*6e10*/  IMAD R14, R7, R28, RZ ;  /* 0x0000001c070e7224 */ /* 0x000fe400078e02ff */
[----:B------:R-:W4:Y:S02]  /*6e20*/  LDC R30, c[0x0][0x8b0] ;  /* 0x00022c00ff1e7b82 */ /* 0x000f240000000800 */
[----:B------:R-:W-:-:S04]  /*6e30*/  IMAD R7, R15, R29, R14 ;  /* 0x0000001d0f077224 */ /* 0x000fc800078e020e */
[----:B------:R-:W-:Y:S02]  /*6e40*/  IMAD.IADD R7, R13, 0x1, R7 ;  /* 0x000000010d077824 */ /* 0x000fe400078e0207 */
[----:B------:R-:W1:Y:S01]  /*6e50*/  LDC R27, c[0x0][0x8a8] ;  /* 0x00022a00ff1b7b82 */ /* 0x000e620000000800 */
[----:B--2---:R-:W-:-:S04]  /*6e60*/  ISETP.NE.U32.AND P0, PT, R32, RZ, PT ;  /* 0x000000ff2000720c */ /* 0x004fc80003f05070 */
[----:B------:R-:W-:-:S03]  /*6e70*/  ISETP.NE.AND.EX P0, PT, R33, RZ, PT, P0 ;  /* 0x000000ff2100720c */ /* 0x000fc60003f05300 */
[----:B------:R-:W2:Y:S01]  /*6e80*/  LDC R29, c[0x0][0x8f0] ;  /* 0x00023c00ff1d7b82 */ /* 0x000ea20000000800 */
[-CC-:B---3--:R-:W-:Y:S01]  /*6e90*/  SHF.R.U64 R22, R12, R20.reuse, R7.reuse ;  /* 0x000000140c167219 */ /* 0x188fe20000001207 */
[----:B------:R-:W-:Y:S01]  /*6ea0*/  IMAD.MOV.U32 R12, RZ, RZ, -0x1 ;  /* 0xffffffffff0c7424 */ /* 0x000fe200078e00ff */
[----:B------:R-:W-:-:S04]  /*6eb0*/  SHF.R.U32.HI R7, RZ, R20, R7 ;  /* 0x00000014ff077219 */ /* 0x000fc80000011607 */
[----:B------:R-:W-:Y:S01]  /*6ec0*/  SHF.L.U32 R12, R12, UR4, RZ ;  /* 0x000000040c0c7c19 */ /* 0x000fe200080006ff */
[----:B------:R-:W3:Y:S01]  /*6ed0*/  LDC R31, c[0x0][0x8e0] ;  /* 0x00023800ff1f7b82 */ /* 0x000ee20000000800 */
[-CC-:B----4-:R-:W-:Y:S02]  /*6ee0*/  SHF.R.U64 R26, R22, R30.reuse, R7.reuse ;  /* 0x0000001e161a7219 */ /* 0x190fe40000001207 */
[----:B------:R-:W-:Y:S02]  /*6ef0*/  SHF.R.U32.HI R7, RZ, R30, R7 ;  /* 0x0000001eff077219 */ /* 0x000fe40000011607 */
[----:B------:R-:W-:Y:S02]  /*6f00*/  LOP3.LUT R35, RZ, R12, RZ, 0x33, !PT ;  /* 0x0000000cff237212 */ /* 0x000fe400078e33ff */
[--C-:B------:R-:W-:Y:S01]  /*6f10*/  SHF.R.U64 R28, R26, UR4, R7.reuse ;  /* 0x000000041a1c7c19 */ /* 0x100fe20008001207 */
[----:B------:R-:W4:Y:S01]  /*6f20*/  LDC R34, c[0x0][0x8b8] ;  /* 0x00022e00ff227b82 */ /* 0x000f220000000800 */
[----:B------:R-:W-:-:S03]  /*6f30*/  SHF.R.U32.HI R13, RZ, UR4, R7 ;  /* 0x00000004ff0d7c19 */ /* 0x000fc60008011607 */
[----:B------:R-:W-:Y:S01]  /*6f40*/  IMAD.MOV.U32 R12, RZ, RZ, R28 ;  /* 0x000000ffff0c7224 */ /* 0x000fe200078e001c */
[----:B-1----:R-:W-:Y:S06]  /*6f50*/  @!P0 BRA `(.L_x_104) ;  /* 0x0000000000288947 */ /* 0x002fec0003800000 */
        /* <DEDUP_REMOVED lines=10> */
.L_x_104:
[----:B------:R-:W-:Y:S01]  /*7000*/  ISETP.NE.AND P0, PT, R2, 0x1, PT ;  /* 0x000000010200780c */ /* 0x000fe20003f05270 */
[----:B------:R-:W-:Y:S01]  /*7010*/  USHF.L.U32 UR4, UR37, UR4, URZ ;  /* 0x0000000425047299 */ /* 0x000fe2000800063f */
[----:B--2---:R-:W-:Y:S02]  /*7020*/  SHF.R.U64 R12, R12, R29, R13 ;  /* 0x0000001d0c0c7219 */ /* 0x004fe4000000120d */
[----:B------:R-:W-:Y:S02]  /*7030*/  LOP3.LUT R7, R26, R35, RZ, 0xc0, !PT ;  /* 0x000000231a077212 */ /* 0x000fe400078ec0ff */
[----:B------:R-:W-:Y:S01]  /*7040*/  IADD3 R15, R27, -0x1, RZ ;  /* 0xffffffff1b0f7810 */ /* 0x000fe20007ffe0ff */
[----:B------:R-:W-:Y:S02]  /*7050*/  IMAD.MOV R13, RZ, RZ, -R12 ;  /* 0x000000ffff0d7224 */ /* 0x000fe400078e0a0c */
[----:B------:R-:W-:Y:S01]  /*7060*/  IMAD R9, R12, UR4, R7 ;  /* 0x000000040c097c24 */ /* 0x000fe2000f8e0207 */
[----:B------:R-:W-:Y:S01]  /*7070*/  LOP3.LUT R22, R22, R15, RZ, 0xc0, !PT ;  /* 0x0000000f16167212 */ /* 0x000fe200078ec0ff */
[----:B---3--:R-:W-:-:S02]  /*7080*/  IMAD R7, R13, R31, R28 ;  /* 0x0000001f0d077224 */ /* 0x008fc400078e021c */
[----:B------:R-:W-:Y:S02]  /*7090*/  @P0 IMAD R10, R11, R24, R8 ;  /* 0x000000180b0a0224 */ /* 0x000fe400078e0208 */
[----:B------:R-:W-:Y:S02]  /*70a0*/  IMAD.MOV.U32 R12, RZ, RZ, 0x1 ;  /* 0x00000001ff0c7424 */ /* 0x000fe400078e00ff */
[----:B----4-:R-:W-:Y:S02]  /*70b0*/  IMAD R10, R9, R34, R10 ;  /* 0x00000022090a7224 */ /* 0x010fe400078e020a */
[----:B------:R-:W-:Y:S02]  /*70c0*/  IMAD R9, R7, R27, R22 ;  /* 0x0000001b07097224 */ /* 0x000fe400078e0216 */
[----:B------:R-:W-:-:S03]  /*70d0*/  IMAD.MOV.U32 R13, RZ, RZ, R25 ;  /* 0x000000ffff0d7224 */ /* 0x000fc600078e0019 */
[----:B------:R-:W-:Y:S02]  /*70e0*/  SEL R7, R9, R10, !P0 ;  /* 0x0000000a09077207 */ /* 0x000fe40004000000 */
[----:B------:R-:W-:-:S07]  /*70f0*/  SEL R20, R10, R9, !P0 ;  /* 0x000000090a147207 */ /* 0x000fce0004000000 */
.L_x_102:
[----:B------:R-:W-:-:S08]  /*7100*/  NOP ;  /* 0x0000000000007918 */ /* 0x000fd00000000000 */
[----:B------:R-:W2:-:S00]  /*7110*/  USETMAXREG.DEALLOC.CTAPOOL 0x28 ;  /* 0x00000028000079c8 */ /* 0x000e8000080e0500 */
[----:B--2---:R-:W-:-:S13]  /*7120*/  ISETP.NE.AND P0, PT, R3, 0x1, PT ;  /* 0x000000010300780c */ /* 0x004fda0003f05270 */
[----:B-1----:R-:W-:Y:S05]  /*7130*/  @!P0 EXIT ;  /* 0x000000000000894d */ /* 0x002fea0003800000 */
[----:B------:R-:W-:Y:S05]  /*7140*/  @!P4 BRA `(.L_x_105) ;  /* 0x0000001000b4c947 */ /* 0x000fea0003800000 */
[----:B------:R-:W-:-:S04]  /*7150*/  PRMT R6, R6, 0x9910, RZ ;  /* 0x0000991006067816 */ /* 0x000fc800000000ff */
[----:B------:R-:W-:-:S04]  /*7160*/  ISETP.NE.AND P0, PT, R6, RZ, PT ;  /* 0x000000ff0600720c */ /* 0x000fc80003f05270 */
[----:B------:R-:W-:-:S13]  /*7170*/  ISETP.NE.OR P0, PT, R3, 0x2, !P0 ;  /* 0x000000020300780c */ /* 0x000fda0004705670 */
[----:B------:R-:W-:Y:S05]  /*7180*/  @P0 EXIT ;  /* 0x000000000000094d */ /* 0x000fea0003800000 */
[----:B------:R-:W-:-:S13]  /*7190*/  LOP3.LUT P1, RZ, R12, 0xff, RZ, 0xc0, !PT ;  /* 0x000000ff0cff7812 */ /* 0x000fda000782c0ff */
[----:B------:R-:W-:Y:S05]  /*71a0*/  @!P1 BRA `(.L_x_106) ;  /* 0x0000000000189947 */ /* 0x000fea0003800000 */
[----:B------:R-:W-:Y:S01]  /*71b0*/  UMOV UR4, 0x400 ;  /* 0x0000040000047882 */ /* 0x000fe20000000000 */
[----:B------:R-:W-:Y:S01]  /*71c0*/  IMAD.MOV.U32 R3, RZ, RZ, RZ ;  /* 0x000000ffff037224 */ /* 0x000fe200078e00ff */
[----:B------:R-:W-:-:S04]  /*71d0*/  ULEA UR4, UR36, UR4, 0x18 ;  /* 0x0000000424047291 */ /* 0x000fc8000f8ec03f */
[----:B------:R-:W-:-:S05]  /*71e0*/  SHF.L.U32 R3, R3, 0x1f, RZ ;  /* 0x0000001f03037819 */ /* 0x000fca00000006ff */
[----:B------:R-:W1:Y:S02]  /*71f0*/  SYNCS.PHASECHK.TRANS64.TRYWAIT P0, [UR4+0x108], R3 ;  /* 0x00010803ff0075a7 */ /* 0x000e640008000144 */
[----:B-1----:R-:W-:Y:S05]  /*7200*/  @!P0 BRA `(.L_x_107) ;  /* 0x0000002800048947 */ /* 0x002fea0003800000 */
.L_x_106:
[----:B------:R-:W-:Y:S01]  /*7210*/  PRMT R10, RZ, 0x7610, R10 ;  /* 0x00007610ff0a7816 */ /* 0x000fe2000000000a */
[----:B------:R-:W-:Y:S06]  /*7220*/  @P2 BRA `(.L_x_108) ;  /* 0x0000000000242947 */ /* 0x000fec0003800000 */
[----:B------:R-:W-:Y:S02]  /*7230*/  ULDC.64 UR4, c[0x0][0x588] ;  /* 0x0001620000047ab9 */ /* 0x000fe40000000a00 */
[----:B------:R-:W-:-:S04]  /*7240*/  ISETP.NE.U32.AND P0, PT, RZ, UR4, PT ;  /* 0x00000004ff007c0c */ /* 0x000fc8000bf05070 */
[----:B------:R-:W-:-:S13]  /*7250*/  ISETP.NE.AND.EX P0, PT, RZ, UR5, PT, P0 ;  /* 0x00000005ff007c0c */ /* 0x000fda000bf05300 */
[----:B------:R-:W-:Y:S05]  /*7260*/  @!P0 BRA `(.L_x_109) ;  /* 0x00000000000c8947 */ /* 0x000fea0003800000 */
[----:B------:R2:W5:Y:S01]  /*7270*/  LDG.E R12, desc[UR42][R4.64] ;  /* 0x0000002a040c7981 */ /* 0x000562000c1e1900 */
[----:B------:R-:W-:Y:S01]  /*7280*/  IMAD.MOV.U32 R10, RZ, RZ, 0x1 ;  /* 0x00000001ff0a7424 */ /* 0x000fe200078e00ff */
[----:B------:R-:W-:Y:S06]  /*7290*/  BRA `(.L_x_108) ;  /* 0x0000000000087947 */ /* 0x000fec0003800000 */
.L_x_109:
[----:B------:R-:W3:Y:S01]  /*72a0*/  LDC R12, c[0x0][0x580] ;  /* 0x00016000ff0c7b82 */ /* 0x000ee20000000800 */
[----:B------:R-:W-:-:S07]  /*72b0*/  IMAD.MOV.U32 R10, RZ, RZ, 0x1 ;  /* 0x00000001ff0a7424 */ /* 0x000fce00078e00ff */
.L_x_108:
[----:B-1----:R-:W-:Y:S01]  /*72c0*/  MOV R3, 0x1 ;  /* 0x0000000100037802 */ /* 0x002fe20000000f00 */
[----:B------:R-:W-:Y:S06]  /*72d0*/  @!P1 BRA `(.L_x_110) ;  /* 0x0000000c00d89947 */ /* 0x000fec0003800000 */
[----:B------:R-:W1:Y:S01]  /*72e0*/  LDC R8, c[0x0][0x8a8] ;  /* 0x00022a00ff087b82 */ /* 0x000e620000000800 */
[----:B------:R-:W-:Y:S01]  /*72f0*/  IMAD.MOV.U32 R3, RZ, RZ, -0x1 ;  /* 0xffffffffff037424 */ /* 0x000fe200078e00ff */
[----:B------:R-:W-:Y:S01]  /*7300*/  ULDC UR4, c[0x0][0x900] ;  /* 0x0002400000047ab9 */ /* 0x000fe20000000800 */
[----:B------:R-:W-:Y:S01]  /*7310*/  LOP3.LUT R11, R0, 0x2, RZ, 0xfc, !PT ;  /* 0x00000002000b7812 */ /* 0x000fe200078efcff */
[----:B------:R-:W-:Y:S01]  /*7320*/  ULDC.64 UR6, c[0x0][0x198] ;  /* 0x0000660000067ab9 */ /* 0x000fe20000000a00 */
[----:B------:R-:W-:Y:S02]  /*7330*/  USHF.L.U32 UR13, UR37, UR4, URZ ;  /* 0x00000004250d7299 */ /* 0x000fe4000800063f */
[----:B------:R-:W-:Y:S01]  /*7340*/  SHF.L.U32 R9, R3, UR4, RZ ;  /* 0x0000000403097c19 */ /* 0x000fe200080006ff */
[----:B------:R-:W-:Y:S01]  /*7350*/  IMAD.MOV.U32 R3, RZ, RZ, 0x1 ;  /* 0x00000001ff037424 */ /* 0x000fe200078e00ff */
[----:B------:R-:W-:Y:S01]  /*7360*/  ULDC.64 UR14, c[0x0][0x588] ;  /* 0x00016200000e7ab9 */ /* 0x000fe20000000a00 */
[----:B------:R-:W-:Y:S01]  /*7370*/  ULDC.64 UR22, c[0x0][0x8f8] ;  /* 0x00023e0000167ab9 */ /* 0x000fe20000000a00 */
[----:B------:R-:W-:Y:S01]  /*7380*/  LOP3.LUT R9, RZ, R9, RZ, 0x33, !PT ;  /* 0x00000009ff097212 */ /* 0x000fe200078e33ff */
[----:B------:R-:W-:Y:S01]  /*7390*/  ULDC.64 UR24, c[0x0][0x590] ;  /* 0x0001640000187ab9 */ /* 0x000fe20000000a00 */
[----:B-1----:R-:W-:-:S07]  /*73a0*/  VIADD R8, R8, 0xffffffff ;  /* 0xffffffff08087836 */ /* 0x002fce0000000000 */
.L_x_142:
[----:B------:R-:W-:Y:S02]  /*73b0*/  ISETP.NE.U32.AND P0, PT, RZ, UR24, PT ;  /* 0x00000018ff007c0c */ /* 0x000fe4000bf05070 */
[----:B------:R-:W-:Y:S02]  /*73c0*/  R2UR UR11, R20 ;  /* 0x00000000140b72ca */ /* 0x000fe400000e0000 */
[----:B------:R-:W-:Y:S02]  /*73d0*/  R2UR UR10, R7 ;  /* 0x00000000070a72ca */ /* 0x000fe400000e0000 */
[----:B------:R-:W-:-:S09]  /*73e0*/  ISETP.NE.AND.EX P0, PT, RZ, UR25, PT, P0 ;  /* 0x00000019ff007c0c */ /* 0x000fd2000bf05300 */
[----:B------:R-:W-:Y:S02]  /*73f0*/  USHF.L.U32 UR11, UR11, 0x7, URZ ;  /* 0x000000070b0b7899 */ /* 0x000fe4000800063f */
[----:B------:R-:W-:Y:S02]  /*7400*/  USHF.L.U32 UR10, UR10, 0x7, URZ ;  /* 0x000000070a0a7899 */ /* 0x000fe4000800063f */
[----:B---34-:R-:W-:Y:S10]  /*7410*/  @!P0 BRA `(.L_x_111) ;  /* 0x00000000002c8947 */ /* 0x018ff40003800000 */
[----:B------:R-:W-:-:S04]  /*7420*/  ISETP.NE.U32.AND P1, PT, RZ, UR14, PT ;  /* 0x0000000eff007c0c */ /* 0x000fc8000bf25070 */
[----:B------:R-:W-:-:S13]  /*7430*/  ISETP.NE.AND.EX P1, PT, RZ, UR15, PT, P1 ;  /* 0x0000000fff007c0c */ /* 0x000fda000bf25310 */
[----:B------:R-:W-:Y:S05]  /*7440*/  @!P1 BRA `(.L_x_112) ;  /* 0x0000000000189947 */ /* 0x000fea0003800000 */
[----:B--2---:R-:W1:Y:S01]  /*7450*/  LDC.64 R4, c[0x0][0x588] ;  /* 0x00016200ff047b82 */ /* 0x004e620000000a00 */
[----:B------:R-:W-:-:S04]  /*7460*/  IMAD R7, R13, UR24, RZ ;  /* 0x000000180d077c24 */ /* 0x000fc8000f8e02ff */
[----:B-1----:R-:W-:-:S05]  /*7470*/  IMAD.WIDE R4, R7, 0x4, R4 ;  /* 0x0000000407047825 */ /* 0x002fca00078e0204 */
[----:B---3-5:R1:W5:Y:S01]  /*7480*/  LDG.E R12, desc[UR42][R4.64] ;  /* 0x0000002a040c7981 */ /* 0x028362000c1e1900 */
[----:B------:R-:W-:Y:S01]  /*7490*/  IMAD.MOV.U32 R10, RZ, RZ, 0x1 ;  /* 0x00000001ff0a7424 */ /* 0x000fe200078e00ff */
[----:B------:R-:W-:Y:S06]  /*74a0*/  BRA `(.L_x_111) ;  /* 0x0000000000087947 */ /* 0x000fec0003800000 */
.L_x_112:
[----:B---3-5:R-:W4:Y:S01]  /*74b0*/  LDC R12, c[0x0][0x580] ;  /* 0x00016000ff0c7b82 */ /* 0x028f220000000800 */
[----:B------:R-:W-:-:S07]  /*74c0*/  IMAD.MOV.U32 R10, RZ, RZ, 0x1 ;  /* 0x00000001ff0a7424 */ /* 0x000fce00078e00ff */
.L_x_111:
[----:B------:R-:W-:Y:S05]  /*74d0*/  @!P0 BRA `(.L_x_113) ;  /* 0x00000000001c8947 */ /* 0x000fea0003800000 */
[----:B------:R-:W-:-:S13]  /*74e0*/  LOP3.LUT P2, RZ, R10, 0xff, RZ, 0xc0, !PT ;  /* 0x000000ff0aff7812 */ /* 0x000fda000784c0ff */
[----:B-12---:R-:W1:Y:S02]  /*74f0*/  @!P2 LDC.64 R4, c[0x0][0x588] ;  /* 0x00016200ff04ab82 */ /* 0x006e640000000a00 */
[----:B-1----:R-:W-:-:S04]  /*7500*/  @!P2 ISETP.NE.U32.AND P0, PT, R4, RZ, PT ;  /* 0x000000ff0400a20c */ /* 0x002fc80003f05070 */
[----:B------:R-:W-:Y:S02]  /*7510*/  @!P2 ISETP.NE.AND.EX P1, PT, R5, RZ, PT, P0 ;  /* 0x000000ff0500a20c */ /* 0x000fe40003f25300 */
[----:B---345:R-:W-:Y:S02]  /*7520*/  @P2 FSETP.EQ.AND P0, PT, R12, RZ, PT ;  /* 0x000000ff0c00220b */ /* 0x038fe40003f02000 */
[----:B------:R-:W-:Y:S01]  /*7530*/  @!P2 PLOP3.LUT P0, PT, P1, PT, PT, 0x8, 0x0 ;  /* 0x000000000000a81c */ /* 0x000fe20000f0e170 */
[----:B------:R-:W-:-:S12]  /*7540*/  BRA `(.L_x_114) ;  /* 0x0000000000047947 */ /* 0x000fd80003800000 */
.L_x_113:
[----:B---345:R-:W-:-:S13]  /*7550*/  FSETP.EQ.AND P0, PT, R12, RZ, PT ;  /* 0x000000ff0c00720b */ /* 0x038fda0003f02000 */
.L_x_114:
[----:B------:R-:W-:Y:S02]  /*7560*/  ISETP.NE.AND P2, PT, R11, 0x3, PT ;  /* 0x000000030b00780c */ /* 0x000fe40003f45270 */
[----:B------:R-:W-:-:S04]  /*7570*/  ELECT P1, URZ, PT ;  /* 0x00000000003f782f */ /* 0x000fc80003820000 */
[----:B------:R-:W-:-:S07]  /*7580*/  PLOP3.LUT P0, PT, P1, P0, PT, 0x20, 0x0 ;  /* 0x000000000000781c */ /* 0x000fce0000f00470 */
[----:B------:R-:W-:Y:S06]  /*7590*/  @!P2 BRA `(.L_x_115) ;  /* 0x000000000004a947 */ /* 0x000fec0003800000 */
[----:B------:R-:W-:Y:S01]  /*75a0*/  BPT.TRAP 0x1 ;  /* 0x000000040000795c */ /* 0x000fe20000300000 */
.L_x_115:
[----:B------:R-:W3:Y:S01]  /*75b0*/  S2UR UR36, SR_CgaCtaId ;  /* 0x00000000002479c3 */ /* 0x000ee20000008800 */
[----:B------:R-:W-:Y:S01]  /*75c0*/  UMOV UR4, 0x400 ;  /* 0x0000040000047882 */ /* 0x000fe20000000000 */
[----:B-12---:R-:W-:Y:S01]  /*75d0*/  SHF.L.U32 R4, R3, 0x1f, RZ ;  /* 0x0000001f03047819 */ /* 0x006fe200000006ff */
[----:B---3--:R-:W-:-:S09]  /*75e0*/  ULEA UR4, UR36, UR4, 0x18 ;  /* 0x0000000424047291 */ /* 0x008fd2000f8ec03f */
[----:B------:R-:W1:Y:S02]  /*75f0*/  SYNCS.PHASECHK.TRANS64.TRYWAIT P1, [UR4+0xe0], R4 ;  /* 0x0000e004ff0075a7 */ /* 0x000e640008020144 */
[----:B-1----:R-:W-:Y:S05]  /*7600*/  @!P1 BRA `(.L_x_116) ;  /* 0x00000024001c9947 */ /* 0x002fea0003800000 */
.L_x_185:
[----:B------:R-:W-:Y:S04]  /*7610*/  BSSY B0, `(.L_x_117) ;  /* 0x000000e000007945 */ /* 0x000fe80003800000 */
[----:B------:R-:W-:Y:S05]  /*7620*/  @!P0 BRA `(.L_x_118) ;  /* 0x0000000000308947 */ /* 0x000fea0003800000 */
[----:B------:R-:W-:Y:S01]  /*7630*/  R2UR UR12, R13 ;  /* 0x000000000d0c72ca */ /* 0x000fe200000e0000 */
[----:B------:R-:W-:Y:S02]  /*7640*/  UIADD3 UR16, UP0, UR6, 0x3f0, URZ ;  /* 0x000003f006107890 */ /* 0x000fe4000ff1e03f */
[----:B------:R-:W-:Y:S02]  /*7650*/  UIADD3 UR8, UR4, 0x200, URZ ;  /* 0x0000020004087890 */ /* 0x000fe4000fffe03f */
[----:B------:R-:W-:Y:S02]  /*7660*/  UIADD3 UR9, UR4, 0xc0, URZ ;  /* 0x000000c004097890 */ /* 0x000fe4000fffe03f */
[----:B------:R-:W-:Y:S01]  /*7670*/  UIADD3.X UR17, URZ, UR7, URZ, UP0, !UPT ;  /* 0x000000073f117290 */ /* 0x000fe200087fe43f */
[----:B------:R-:W-:Y:S01]  /*7680*/  UMOV UR18, 0x0 ;  /* 0x0000000000127882 */ /* 0x000fe20000000000 */
[----:B------:R-:W-:-:S07]  /*7690*/  UMOV UR19, 0x10000000 ;  /* 0x1000000000137882 */ /* 0x000fce0000000000 */
[----:B------:R2:W-:Y:S02]  /*76a0*/  UTMALDG.3D [UR8], [UR16], desc[UR18] ;  /* 0x00001208100075b4 */ /* 0x0005e40008011000 */
[----:B--2---:R-:W-:Y:S05]  /*76b0*/  @!P2 BRA `(.L_x_119) ;  /* 0x000000000004a947 */ /* 0x004fea0003800000 */
[----:B------:R-:W-:Y:S01]  /*76c0*/  BPT.TRAP 0x1 ;  /* 0x000000040000795c */ /* 0x000fe20000300000 */
.L_x_119:
[----:B-1----:R-:W1:Y:S02]  /*76d0*/  LDC R5, c[0x0][0x800] ;  /* 0x00020000ff057b82 */ /* 0x002e640000000800 */
[----:B-1----:R2:W-:Y:S02]  /*76e0*/  SYNCS.ARRIVE.TRANS64.RED.A0TR RZ, [UR4+0xc0], R5 ;  /* 0x0000c005ffff79a7 */ /* 0x0025e40008300404 */
.L_x_118:
[----:B------:R-:W-:Y:S05]  /*76f0*/  BSYNC B0 ;  /* 0x0000000000007941 */ /* 0x000fea0003800000 */
.L_x_117:
[----:B------:R-:W-:Y:S05]  /*7700*/  @!P2 BRA `(.L_x_120) ;  /* 0x000000000004a947 */ /* 0x000fea0003800000 */
[----:B------:R-:W-:Y:S01]  /*7710*/  BPT.TRAP 0x1 ;  /* 0x000000040000795c */ /* 0x000fe20000300000 */
.L_x_120:
[----:B------:R-:W-:-:S04]  /*7720*/  UIADD3 UR5, UR4, 0xc0, URZ ;  /* 0x000000c004057890 */ /* 0x000fc8000fffe03f */
[----:B------:R-:W-:-:S09]  /*7730*/  UPRMT UR5, UR36, 0x654, UR5 ;  /* 0x0000065424057896 */ /* 0x000fd20008000005 */
[----:B------:R-:W-:Y:S01]  /*7740*/  SYNCS.ARRIVE.TRANS64.RED.A1T0 RZ, [UR5], RZ ;  /* 0x000000ffffff79a7 */ /* 0x000fe20008100405 */
[----:B------:R-:W-:Y:S05]  /*7750*/  @!P2 BRA `(.L_x_121) ;  /* 0x000000000004a947 */ /* 0x000fea0003800000 */
[----:B------:R-:W-:Y:S01]  /*7760*/  BPT.TRAP 0x1 ;  /* 0x000000040000795c */ /* 0x000fe20000300000 */
.L_x_121:
[----:B------:R-:W3:Y:S02]  /*7770*/  SYNCS.PHASECHK.TRANS64.TRYWAIT P1, [UR4+0xe8], R4 ;  /* 0x0000e804ff0075a7 */ /* 0x000ee40008020144 */
[----:B---3--:R-:W-:Y:S05]  /*7780*/  @!P1 BRA `(.L_x_122) ;  /* 0x0000002000d49947 */ /* 0x008fea0003800000 */
.L_x_186:
[----:B------:R-:W-:Y:S04]  /*7790*/  BSSY B0, `(.L_x_123) ;  /* 0x0000010000007945 */ /* 0x000fe80003800000 */
[----:B------:R-:W-:Y:S05]  /*77a0*/  @!P0 BRA `(.L_x_124) ;  /* 0x0000000000388947 */ /* 0x000fea0003800000 */
[----:B------:R-:W-:Y:S01]  /*77b0*/  UIADD3 UR8, UP0, UR6, 0x3f0, URZ ;  /* 0x000003f006087890 */ /* 0x000fe2000ff1e03f */
[----:B------:R-:W-:Y:S01]  /*77c0*/  R2UR UR20, R13 ;  /* 0x000000000d1472ca */ /* 0x000fe200000e0000 */
[----:B------:R-:W-:Y:S02]  /*77d0*/  UIADD3 UR18, UR10, 0x20, URZ ;  /* 0x000000200a127890 */ /* 0x000fe4000fffe03f */
[----:B------:R-:W-:Y:S02]  /*77e0*/  UIADD3 UR16, UR4, 0x1200, URZ ;  /* 0x0000120004107890 */ /* 0x000fe4000fffe03f */
[----:B------:R-:W-:Y:S02]  /*77f0*/  UIADD3 UR17, UR4, 0xc8, URZ ;  /* 0x000000c804117890 */ /* 0x000fe4000fffe03f */
[----:B------:R-:W-:Y:S01]  /*7800*/  UIADD3.X UR9, URZ, UR7, URZ, UP0, !UPT ;  /* 0x000000073f097290 */ /* 0x000fe200087fe43f */
[----:B------:R-:W-:Y:S01]  /*7810*/  UMOV UR26, 0x0 ;  /* 0x00000000001a7882 */ /* 0x000fe20000000000 */
[----:B------:R-:W-:Y:S01]  /*7820*/  UMOV UR27, 0x10000000 ;  /* 0x10000000001b7882 */ /* 0x000fe20000000000 */
[----:B------:R-:W-:-:S06]  /*7830*/  UMOV UR19, UR11 ;  /* 0x0000000b00137c82 */ /* 0x000fcc0008000000 */
[----:B------:R3:W-:Y:S02]  /*7840*/  UTMALDG.3D [UR16], [UR8], desc[UR26] ;  /* 0x00001a10080075b4 */ /* 0x0007e40008011000 */
[----:B---3--:R-:W-:Y:S05]  /*7850*/  @!P2 BRA `(.L_x_125) ;  /* 0x000000000004a947 */ /* 0x008fea0003800000 */
[----:B------:R-:W-:Y:S01]  /*7860*/  BPT.TRAP 0x1 ;  /* 0x000000040000795c */ /* 0x000fe20000300000 */
.L_x_125:
[----:B-12---:R-:W1:Y:S02]  /*7870*/  LDC R5, c[0x0][0x800] ;  /* 0x00020000ff057b82 */ /* 0x006e640000000800 */
[----:B-1----:R3:W-:Y:S02]  /*7880*/  SYNCS.ARRIVE.TRANS64.RED.A0TR RZ, [UR4+0xc8], R5 ;  /* 0x0000c805ffff79a7 */ /* 0x0027e40008300404 */
.L_x_124:
[----:B------:R-:W-:Y:S05]  /*7890*/  BSYNC B0 ;  /* 0x0000000000007941 */ /* 0x000fea0003800000 */
.L_x_123:
[----:B------:R-:W-:Y:S05]  /*78a0*/  @!P2 BRA `(.L_x_126) ;  /* 0x000000000004a947 */ /* 0x000fea0003800000 */
[----:B------:R-:W-:Y:S01]  /*78b0*/  BPT.TRAP 0x1 ;  /* 0x000000040000795c */ /* 0x000fe20000300000 */
.L_x_126:
[----:B------:R-:W-:-:S04]  /*78c0*/  UIADD3 UR5, UR4, 0xc8, URZ ;  /* 0x000000c804057890 */ /* 0x000fc8000fffe03f */
[----:B------:R-:W-:-:S09]  /*78d0*/  UPRMT UR5, UR36, 0x654, UR5 ;  /* 0x0000065424057896 */ /* 0x000fd20008000005 */
[----:B------:R-:W-:Y:S01]  /*78e0*/  SYNCS.ARRIVE.TRANS64.RED.A1T0 RZ, [UR5], RZ ;  /* 0x000000ffffff79a7 */ /* 0x000fe20008100405 */
[----:B------:R-:W-:Y:S05]  /*78f0*/  @!P2 BRA `(.L_x_127) ;  /* 0x000000000004a947 */ /* 0x000fea0003800000 */
[----:B------:R-:W-:Y:S01]  /*7900*/  BPT.TRAP 0x1 ;  /* 0x000000040000795c */ /* 0x000fe20000300000 */
.L_x_127:
[----:B------:R-:W4:Y:S02]  /*7910*/  SYNCS.PHASECHK.TRANS64.TRYWAIT P1, [UR4+0xf0], R4 ;  /* 0x0000f004ff0075a7 */ /* 0x000f240008020144 */
[----:B----4-:R-:W-:Y:S05]  /*7920*/  @!P1 BRA `(.L_x_128) ;  /* 0x0000002000849947 */ /* 0x010fea0003800000 */
.L_x_187:
        /* <DEDUP_REMOVED lines=12> */
[----:B----4-:R-:W-:Y:S05]  /*79f0*/  @!P2 BRA `(.L_x_131) ;  /* 0x000000000004a947 */ /* 0x010fea0003800000 */
[----:B------:R-:W-:Y:S01]  /*7a00*/  BPT.TRAP 0x1 ;  /* 0x000000040000795c */ /* 0x000fe20000300000 */
.L_x_131:
[----:B-123--:R-:W1:Y:S02]  /*7a10*/  LDC R5, c[0x0][0x800] ;  /* 0x00020000ff057b82 */ /* 0x00ee640000000800 */
[----:B-1----:R4:W-:Y:S02]  /*7a20*/  SYNCS.ARRIVE.TRANS64.RED.A0TR RZ, [UR4+0xd0], R5 ;  /* 0x0000d005ffff79a7 */ /* 0x0029e40008300404 */
.L_x_130:
[----:B------:R-:W-:Y:S05]  /*7a30*/  BSYNC B0 ;  /* 0x0000000000007941 */ /* 0x000fea0003800000 */
.L_x_129:
[----:B------:R-:W-:Y:S05]  /*7a40*/  @!P2 BRA `(.L_x_132) ;  /* 0x000000000004a947 */ /* 0x000fea0003800000 */
[----:B------:R-:W-:Y:S01]  /*7a50*/  BPT.TRAP 0x1 ;  /* 0x000000040000795c */ /* 0x000fe20000300000 */
.L_x_132:
[----:B------:R-:W-:-:S04]  /*7a60*/  UIADD3 UR5, UR4, 0xd0, URZ ;  /* 0x000000d004057890 */ /* 0x000fc8000fffe03f */
[----:B------:R-:W-:-:S09]  /*7a70*/  UPRMT UR5, UR36, 0x654, UR5 ;  /* 0x0000065424057896 */ /* 0x000fd20008000005 */
[----:B------:R-:W-:Y:S01]  /*7a80*/  SYNCS.ARRIVE.TRANS64.RED.A1T0 RZ, [UR5], RZ ;  /* 0x000000ffffff79a7 */ /* 0x000fe20008100405 */
[----:B------:R-:W-:Y:S05]  /*7a90*/  @!P2 BRA `(.L_x_133) ;  /* 0x000000000004a947 */ /* 0x000fea0003800000 */
[----:B------:R-:W-:Y:S01]  /*7aa0*/  BPT.TRAP 0x1 ;  /* 0x000000040000795c */ /* 0x000fe20000300000 */
.L_x_133:
[----:B------:R-:W5:Y:S02]  /*7ab0*/  SYNCS.PHASECHK.TRANS64.TRYWAIT P1, [UR4+0xf8], R4 ;  /* 0x0000f804ff0075a7 */ /* 0x000f640008020144 */
[----:B-----5:R-:W-:Y:S05]  /*7ac0*/  @!P1 BRA `(.L_x_134) ;  /* 0x0000002000349947 */ /* 0x020fea0003800000 */
.L_x_188:
[----:B------:R-:W-:Y:S04]  /*7ad0*/  BSSY B0, `(.L_x_135) ;  /* 0x0000010000007945 */ /* 0x000fe80003800000 */
[----:B------:R-:W-:Y:S05]  /*7ae0*/  @!P0 BRA `(.L_x_136) ;  /* 0x0000000000388947 */ /* 0x000fea0003800000 */
[----:B------:R-:W-:Y:S01]  /*7af0*/  R2UR UR20, R13 ;  /* 0x000000000d1472ca */ /* 0x000fe200000e0000 */
[----:B------:R-:W-:Y:S02]  /*7b00*/  UIADD3 UR8, UP0, UR6, 0x3f0, URZ ;  /* 0x000003f006087890 */ /* 0x000fe4000ff1e03f */
        /* <DEDUP_REMOVED lines=8> */
[----:B-1----:R-:W-:Y:S05]  /*7b90*/  @!P2 BRA `(.L_x_137) ;  /* 0x000000000004a947 */ /* 0x002fea0003800000 */
[----:B------:R-:W-:Y:S01]  /*7ba0*/  BPT.TRAP 0x1 ;  /* 0x000000040000795c */ /* 0x000fe20000300000 */
.L_x_137:
[----:B------:R-:W1:Y:S02]  /*7bb0*/  LDC R4, c[0x0][0x800] ;  /* 0x00020000ff047b82 */ /* 0x000e640000000800 */
[----:B-1----:R1:W-:Y:S02]  /*7bc0*/  SYNCS.ARRIVE.TRANS64.RED.A0TR RZ, [UR4+0xd8], R4 ;  /* 0x0000d804ffff79a7 */ /* 0x0023e40008300404 */
.L_x_136:
[----:B------:R-:W-:Y:S05]  /*7bd0*/  BSYNC B0 ;  /* 0x0000000000007941 */ /* 0x000fea0003800000 */
.L_x_135:
[----:B------:R-:W-:Y:S05]  /*7be0*/  @!P2 BRA `(.L_x_138) ;  /* 0x000000000004a947 */ /* 0x000fea0003800000 */
[----:B------:R-:W-:Y:S01]  /*7bf0*/  BPT.TRAP 0x1 ;  /* 0x000000040000795c */ /* 0x000fe20000300000 */
.L_x_138:
[----:B------:R-:W-:Y:S01]  /*7c00*/  IADD3 R16, P0, R16, UR40, RZ ;  /* 0x0000002810107c10 */ /* 0x000fe2000ff1e0ff */
[----:B------:R-:W-:Y:S01]  /*7c10*/  UIADD3 UR4, UR4, 0xd8, URZ ;  /* 0x000000d804047890 */ /* 0x000fe2000fffe03f */
[----:B------:R-:W-:Y:S01]  /*7c20*/  LOP3.LUT R3, R3, 0x1, RZ, 0x3c, !PT ;  /* 0x0000000103037812 */ /* 0x000fe200078e3cff */
[----:B------:R-:W-:Y:S01]  /*7c30*/  IMAD.MOV.U32 R20, RZ, RZ, -0x1 ;  /* 0xffffffffff147424 */ /* 0x000fe200078e00ff */
[----:B------:R-:W-:Y:S01]  /*7c40*/  IADD3.X R17, R17, UR38, RZ, P0, !PT ;  /* 0x0000002611117c10 */ /* 0x000fe200087fe4ff */
[----:B------:R-:W-:Y:S01]  /*7c50*/  UPRMT UR4, UR36, 0x654, UR4 ;  /* 0x0000065424047896 */ /* 0x000fe20008000004 */
[----:B------:R-:W-:Y:S01]  /*7c60*/  ISETP.GE.U32.AND P0, PT, R16, UR22, PT ;  /* 0x0000001610007c0c */ /* 0x000fe2000bf06070 */
[----:B------:R-:W-:Y:S01]  /*7c70*/  IMAD.MOV.U32 R13, RZ, RZ, -0x1 ;  /* 0xffffffffff0d7424 */ /* 0x000fe200078e00ff */
[----:B-1----:R-:W-:Y:S02]  /*7c80*/  PRMT R4, RZ, 0x7610, R4 ;  /* 0x00007610ff047816 */ /* 0x002fe40000000004 */
[----:B------:R-:W-:-:S02]  /*7c90*/  ISETP.GE.U32.AND.EX P0, PT, R17, UR23, PT, P0 ;  /* 0x0000001711007c0c */ /* 0x000fc4000bf06100 */
[----:B------:R-:W-:Y:S02]  /*7ca0*/  MOV R7, 0xffffffff ;  /* 0xffffffff00077802 */ /* 0x000fe40000000f00 */
[----:B------:R-:W-:Y:S09]  /*7cb0*/  SYNCS.ARRIVE.TRANS64.RED.A1T0 RZ, [UR4], RZ ;  /* 0x000000ffffff79a7 */ /* 0x000ff20008100404 */
[----:B------:R-:W-:Y:S05]  /*7cc0*/  @P0 BRA `(.L_x_139) ;  /* 0x0000000400540947 */ /* 0x000fea0003800000 */
[----:B------:R-:W1:Y:S01]  /*7cd0*/  S2R R18, SR_CTAID.X ;  /* 0x0000000000127919 */ /* 0x000e620000002500 */
[----:B------:R-:W5:Y:S01]  /*7ce0*/  LDC.64 R14, c[0x0][0x8d0] ;  /* 0x00023400ff0e7b82 */ /* 0x000f620000000a00 */
[----:B------:R-:W-:Y:S01]  /*7cf0*/  ULDC UR4, c[0x0][0x150] ;  /* 0x0000540000047ab9 */ /* 0x000fe20000000800 */
[----:B------:R-:W-:Y:S01]  /*7d00*/  IMAD.MOV.U32 R7, RZ, RZ, R16 ;  /* 0x000000ffff077224 */ /* 0x000fe200078e0010 */
[----:B------:R-:W2:Y:S01]  /*7d10*/  S2R R19, SR_CTAID.Y ;  /* 0x0000000000137919 */ /* 0x000ea20000002600 */
[----:B------:R-:W-:-:S04]  /*7d20*/  IMAD.MOV.U32 R23, RZ, RZ, R17 ;  /* 0x000000ffff177224 */ /* 0x000fc800078e0011 */
[----:B------:R-:W2:Y:S08]  /*7d30*/  LDC R21, c[0x0][0x144] ;  /* 0x00005100ff157b82 */ /* 0x000eb00000000800 */
[----:B------:R-:W3:Y:S01]  /*7d40*/  LDC R20, c[0x0][0x8d8] ;  /* 0x00023600ff147b82 */ /* 0x000ee20000000800 */
[----:B-----5:R-:W-:-:S04]  /*7d50*/  ISETP.NE.U32.AND P0, PT, R14, RZ, PT ;  /* 0x000000ff0e00720c */ /* 0x020fc80003f05070 */
[----:B------:R-:W-:Y:S02]  /*7d60*/  ISETP.NE.AND.EX P0, PT, R15, RZ, PT, P0 ;  /* 0x000000ff0f00720c */ /* 0x000fe40003f05300 */
[----:B-1----:R-:W-:Y:S02]  /*7d70*/  I2FP.F32.U32 R4, R18 ;  /* 0x0000001200047245 */ /* 0x002fe40000201000 */
[----:B--2---:R-:W-:-:S03]  /*7d80*/  I2FP.F32.U32 R22, R19 ;  /* 0x0000001300167245 */ /* 0x004fc60000201000 */
[----:B------:R-:W-:-:S04]  /*7d90*/  FMUL R4, R4, UR4 ;  /* 0x0000000404047c20 */ /* 0x000fc80008400000 */
[----:B------:R1:W2:Y:S02]  /*7da0*/  F2I.U32.TRUNC.NTZ R13, R4 ;  /* 0x00000004000d7305 */ /* 0x0002a4000020f000 */
[----:B---3--:R-:W-:Y:S05]  /*7db0*/  @!P0 BRA `(.L_x_140) ;  /* 0x0000000000308947 */ /* 0x008fea0003800000 */
[----:B----4-:R-:W3:Y:S02]  /*7dc0*/  LDC R5, c[0x0][0x8dc] ;  /* 0x00023700ff057b82 */ /* 0x010ee40000000800 */
[----:B---3--:R-:W-:-:S05]  /*7dd0*/  IADD3 R5, P0, R16, R5, RZ ;  /* 0x0000000510057210 */ /* 0x008fca0007f1e0ff */
[----:B------:R-:W-:-:S04]  /*7de0*/  IMAD.X R23, RZ, RZ, R17, P0 ;  /* 0x000000ffff177224 */ /* 0x000fc800000e0611 */
[----:B------:R-:W-:-:S04]  /*7df0*/  IMAD.WIDE.U32 R6, R23, R14, RZ ;  /* 0x0000000e17067225 */ /* 0x000fc800078e00ff */
[----:B------:R-:W-:-:S04]  /*7e00*/  IMAD.WIDE.U32 R6, P0, R5, R15, R6 ;  /* 0x0000000f05067225 */ /* 0x000fc80007800006 */
[----:B-1----:R-:W-:-:S04]  /*7e10*/  IMAD.WIDE.U32 R4, R5, R14, RZ ;  /* 0x0000000e05047225 */ /* 0x002fc800078e00ff */
[----:B------:R-:W-:Y:S01]  /*7e20*/  IMAD.MOV.U32 R4, RZ, RZ, R7 ;  /* 0x000000ffff047224 */ /* 0x000fe200078e0007 */
[----:B------:R-:W-:Y:S01]  /*7e30*/  IADD3 RZ, P1, R5, R6, RZ ;  /* 0x0000000605ff7210 */ /* 0x000fe20007f3e0ff */
[----:B------:R-:W-:-:S04]  /*7e40*/  IMAD.X R5, RZ, RZ, RZ, P0 ;  /* 0x000000ffff057224 */ /* 0x000fc800000e06ff */
[----:B------:R-:W-:-:S04]  /*7e50*/  IMAD.WIDE.U32.X R4, R23, R15, R4, P1 ;  /* 0x0000000f17047225 */ /* 0x000fc800008e0404 */
[----:B------:R-:W-:Y:S01]  /*7e60*/  IMAD.MOV.U32 R23, RZ, RZ, R5 ;  /* 0x000000ffff177224 */ /* 0x000fe200078e0005 */
[----:B------:R-:W-:-:S07]  /*7e70*/  MOV R7, R4 ;  /* 0x0000000400077202 */ /* 0x000fce0000000f00 */
.L_x_140:
[----:B------:R-:W-:Y:S01]  /*7e80*/  ULDC UR4, c[0x0][0x154] ;  /* 0x0000550000047ab9 */ /* 0x000fe20000000800 */
[----:B------:R-:W3:Y:S01]  /*7e90*/  LDC R24, c[0x0][0x148] ;  /* 0x00005200ff187b82 */ /* 0x000ee20000000800 */
[----:B------:R-:W-:Y:S01]  /*7ea0*/  FMUL R14, R22, UR4 ;  /* 0x00000004160e7c20 */ /* 0x000fe20008400000 */
[----:B------:R-:W-:Y:S01]  /*7eb0*/  ISETP.NE.AND P2, PT, R2, 0x1, PT ;  /* 0x000000010200780c */ /* 0x000fe20003f45270 */
[----:B--2---:R-:W-:Y:S01]  /*7ec0*/  IMAD.MOV R6, RZ, RZ, -R13 ;  /* 0x000000ffff067224 */ /* 0x004fe200078e0a0d */
[-CC-:B------:R-:W-:Y:S02]  /*7ed0*/  SHF.R.U64 R13, R7, R20.reuse, R23.reuse ;  /* 0x00000014070d7219 */ /* 0x180fe40000001217 */
[----:B------:R-:W-:Y:S01]  /*7ee0*/  SHF.R.U32.HI R20, RZ, R20, R23 ;  /* 0x00000014ff147219 */ /* 0x000fe20000011617 */
[----:B------:R-:W2:Y:S01]  /*7ef0*/  F2I.U32.TRUNC.NTZ R14, R14 ;  /* 0x0000000e000e7305 */ /* 0x000ea2000020f000 */
[----:B-1--4-:R-:W1:Y:S01]  /*7f00*/  LDC.64 R4, c[0x0][0x8c8] ;  /* 0x00023200ff047b82 */ /* 0x012e620000000a00 */
[----:B------:R-:W-:Y:S01]  /*7f10*/  IMAD R18, R21, R6, R18 ;  /* 0x0000000615127224 */ /* 0x000fe200078e0212 */
[----:B------:R-:W-:-:S05]  /*7f20*/  IADD3 R21, P0, RZ, -R13, RZ ;  /* 0x8000000dff157210 */ /* 0x000fca0007f1e0ff */
[----:B------:R-:W-:Y:S01]  /*7f30*/  IMAD.X R7, RZ, RZ, ~R20, P0 ;  /* 0x000000ffff077224 */ /* 0x000fe200000e0e14 */
[----:B------:R-:W4:Y:S01]  /*7f40*/  LDC R22, c[0x0][0x8c0] ;  /* 0x00023000ff167b82 */ /* 0x000f220000000800 */
[----:B--2---:R-:W-:-:S07]  /*7f50*/  IMAD.MOV R15, RZ, RZ, -R14 ;  /* 0x000000ffff0f7224 */ /* 0x004fce00078e0a0e */
[----:B------:R-:W2:Y:S01]  /*7f60*/  LDC R25, c[0x0][0x8b0] ;  /* 0x00022c00ff197b82 */ /* 0x000ea20000000800 */
[----:B---3--:R-:W-:-:S07]  /*7f70*/  @P2 IMAD R18, R24, R15, R19 ;  /* 0x0000000f18122224 */ /* 0x008fce00078e0213 */
[----:B------:R-:W3:Y:S01]  /*7f80*/  LDC.64 R14, c[0x0][0x8e8] ;  /* 0x00023a00ff0e7b82 */ /* 0x000ee20000000a00 */
[----:B-1----:R-:W-:-:S04]  /*7f90*/  IMAD R6, R7, R4, RZ ;  /* 0x0000000407067224 */ /* 0x002fc800078e02ff */
[C---:B------:R-:W-:Y:S02]  /*7fa0*/  IMAD R7, R21.reuse, R5, R6 ;  /* 0x0000000515077224 */ /* 0x040fe400078e0206 */
[----:B------:R-:W-:Y:S01]  /*7fb0*/  IMAD.WIDE.U32 R4, R21, R4, R16 ;  /* 0x0000000415047225 */ /* 0x000fe200078e0010 */
[----:B------:R-:W1:Y:S03]  /*7fc0*/  LDC R6, c[0x0][0x900] ;  /* 0x00024000ff067b82 */ /* 0x000e660000000800 */
[----:B------:R-:W-:-:S05]  /*7fd0*/  IMAD.IADD R5, R5, 0x1, R7 ;  /* 0x0000000105057824 */ /* 0x000fca00078e0207 */
[----:B------:R-:W1:Y:S01]  /*7fe0*/  LDC R24, c[0x0][0x8f0] ;  /* 0x00023c00ff187b82 */ /* 0x000e620000000800 */
[-CC-:B----4-:R-:W-:Y:S02]  /*7ff0*/  SHF.R.U64 R23, R4, R22.reuse, R5.reuse ;  /* 0x0000001604177219 */ /* 0x190fe40000001205 */
[----:B------:R-:W-:-:S04]  /*8000*/  SHF.R.U32.HI R4, RZ, R22, R5 ;  /* 0x00000016ff047219 */ /* 0x000fc80000011605 */
[-CC-:B--2---:R-:W-:Y:S01]  /*8010*/  SHF.R.U64 R22, R23, R25.reuse, R4.reuse ;  /* 0x0000001917167219 */ /* 0x184fe20000001204 */
[----:B------:R-:W2:Y:S01]  /*8020*/  LDC R20, c[0x0][0x8e0] ;  /* 0x00023800ff147b82 */ /* 0x000ea20000000800 */
[----:B---3--:R-:W-:Y:S02]  /*8030*/  ISETP.NE.U32.AND P0, PT, R14, RZ, PT ;  /* 0x000000ff0e00720c */ /* 0x008fe40003f05070 */
[----:B------:R-:W-:Y:S02]  /*8040*/  SHF.R.U32.HI R5, RZ, R25, R4 ;  /* 0x00000019ff057219 */ /* 0x000fe40000011604 */
[----:B------:R-:W-:-:S03]  /*8050*/  ISETP.NE.AND.EX P0, PT, R15, RZ, PT, P0 ;  /* 0x000000ff0f00720c */ /* 0x000fc60003f05300 */
[----:B------:R-:W3:Y:S01]  /*8060*/  LDC R21, c[0x0][0x8b8] ;  /* 0x00022e00ff157b82 */ /* 0x000ee20000000800 */
[-CC-:B-1----:R-:W-:Y:S02]  /*8070*/  SHF.R.U64 R25, R22, R6.reuse, R5.reuse ;  /* 0x0000000616197219 */ /* 0x182fe40000001205 */
[----:B------:R-:W-:-:S03]  /*8080*/  SHF.R.U32.HI R27, RZ, R6, R5 ;  /* 0x00000006ff1b7219 */ /* 0x000fc60000011605 */
[----:B------:R-:W-:Y:S01]  /*8090*/  IMAD.MOV.U32 R4, RZ, RZ, R25 ;  /* 0x000000ffff047224 */ /* 0x000fe200078e0019 */
[----:B------:R-:W-:Y:S01]  /*80a0*/  MOV R5, R27 ;  /* 0x0000001b00057202 */ /* 0x000fe20000000f00 */
[----:B------:R-:W1:Y:S02]  /*80b0*/  LDC R19, c[0x0][0x8a8] ;  /* 0x00022a00ff137b82 */ /* 0x000e640000000800 */
[----:B------:R-:W-:Y:S05]  /*80c0*/  @!P0 BRA `(.L_x_141) ;  /* 0x0000000000288947 */ /* 0x000fea0003800000 */
[----:B------:R-:W4:Y:S02]  /*80d0*/  LDC R4, c[0x0][0x8f4] ;  /* 0x00023d00ff047b82 */ /* 0x000f240000000800 */
[----:B----4-:R-:W-:-:S05]  /*80e0*/  IADD3 R5, P0, R25, R4, RZ ;  /* 0x0000000419057210 */ /* 0x010fca0007f1e0ff */
[----:B------:R-:W-:-:S04]  /*80f0*/  IMAD.X R27, RZ, RZ, R27, P0 ;  /* 0x000000ffff1b7224 */ /* 0x000fc800000e061b */
[----:B------:R-:W-:-:S04]  /*8100*/  IMAD.WIDE.U32 R6, R27, R14, RZ ;  /* 0x0000000e1b067225 */ /* 0x000fc800078e00ff */
[----:B------:R-:W-:-:S04]  /*8110*/  IMAD.WIDE.U32 R6, P0, R5, R15, R6 ;  /* 0x0000000f05067225 */ /* 0x000fc80007800006 */
[----:B------:R-:W-:-:S04]  /*8120*/  IMAD.WIDE.U32 R4, R5, R14, RZ ;  /* 0x0000000e05047225 */ /* 0x000fc800078e00ff */
[----:B------:R-:W-:Y:S01]  /*8130*/  IMAD.MOV.U32 R4, RZ, RZ, R7 ;  /* 0x000000ffff047224 */ /* 0x000fe200078e0007 */
[----:B------:R-:W-:Y:S01]  /*8140*/  IADD3 RZ, P1, R5, R6, RZ ;  /* 0x0000000605ff7210 */ /* 0x000fe20007f3e0ff */
[----:B------:R-:W-:-:S04]  /*8150*/  IMAD.X R5, RZ, RZ, RZ, P0 ;  /* 0x000000ffff057224 */ /* 0x000fc800000e06ff */
[----:B------:R-:W-:-:S08]  /*8160*/  IMAD.WIDE.U32.X R4, R27, R15, R4, P1 ;  /* 0x0000000f1b047225 */ /* 0x000fd000008e0404 */
.L_x_141:
[----:B------:R-:W-:Y:S02]  /*8170*/  SHF.R.U64 R5, R4, R24, R5 ;  /* 0x0000001804057219 */ /* 0x000fe40000001205 */
[----:B------:R-:W-:Y:S02]  /*8180*/  LOP3.LUT R22, R22, R9, RZ, 0xc0, !PT ;  /* 0x0000000916167212 */ /* 0x000fe400078ec0ff */
[----:B------:R-:W-:Y:S01]  /*8190*/  LOP3.LUT R23, R23, R8, RZ, 0xc0, !PT ;  /* 0x0000000817177212 */ /* 0x000fe200078ec0ff */
[----:B------:R-:W-:Y:S02]  /*81a0*/  IMAD.MOV R4, RZ, RZ, -R5 ;  /* 0x000000ffff047224 */ /* 0x000fe400078e0a05 */
[----:B------:R-:W-:Y:S02]  /*81b0*/  IMAD R22, R5, UR13, R22 ;  /* 0x0000000d05167c24 */ /* 0x000fe4000f8e0216 */
[----:B--2---:R-:W-:Y:S02]  /*81c0*/  IMAD R20, R4, R20, R25 ;  /* 0x0000001404147224 */ /* 0x004fe400078e0219 */
[----:B---3--:R-:W-:-:S02]  /*81d0*/  IMAD R18, R22, R21, R18 ;  /* 0x0000001516127224 */ /* 0x008fc400078e0212 */
[----:B-1----:R-:W-:Y:S02]  /*81e0*/  IMAD R19, R20, R19, R23 ;  /* 0x0000001314137224 */ /* 0x002fe400078e0217 */
[----:B------:R-:W-:-:S03]  /*81f0*/  IMAD.MOV.U32 R4, RZ, RZ, 0x1 ;  /* 0x00000001ff047424 */ /* 0x000fc600078e00ff */
[----:B------:R-:W-:Y:S02]  /*8200*/  SEL R7, R19, R18, !P2 ;  /* 0x0000001213077207 */ /* 0x000fe40005000000 */
[----:B------:R-:W-:-:S07]  /*8210*/  SEL R20, R18, R19, !P2 ;  /* 0x0000001312147207 */ /* 0x000fce0005000000 */
.L_x_139:
[----:B------:R-:W-:-:S13]  /*8220*/  LOP3.LUT P0, RZ, R4, 0xff, RZ, 0xc0, !PT ;  /* 0x000000ff04ff7812 */ /* 0x000fda000780c0ff */
[----:B------:R-:W-:Y:S05]  /*8230*/  @P0 BRA `(.L_x_142) ;  /* 0xfffffff0005c0947 */ /* 0x000fea000383ffff */
.L_x_110:
[----:B------:R-:W-:Y:S01]  /*8240*/  ELECT P0, URZ, PT ;  /* 0x00000000003f782f */ /* 0x000fe20003800000 */
[----:B------:R-:W-:-:S12]  /*8250*/  BSSY B0, `(.L_x_143) ;  /* 0x000001b000007945 */ /* 0x000fd80003800000 */
[----:B------:R-:W-:Y:S05]  /*8260*/  @!P0 BRA `(.L_x_144) ;  /* 0x0000000000648947 */ /* 0x000fea0003800000 */
[----:B------:R-:W-:-:S04]  /*8270*/  LOP3.LUT R0, R0, 0x2, RZ, 0xfc, !PT ;  /* 0x0000000200007812 */ /* 0x000fc800078efcff */
[----:B------:R-:W-:-:S13]  /*8280*/  ISETP.NE.AND P1, PT, R0, 0x3, PT ;  /* 0x000000030000780c */ /* 0x000fda0003f25270 */
[----:B------:R-:W-:Y:S05]  /*8290*/  @!P1 BRA `(.L_x_145) ;  /* 0x0000000000049947 */ /* 0x000fea0003800000 */
[----:B------:R-:W-:Y:S01]  /*82a0*/  BPT.TRAP 0x1 ;  /* 0x000000040000795c */ /* 0x000fe20000300000 */
.L_x_145:
[----:B--234-:R-:W-:Y:S01]  /*82b0*/  IMAD.U32 R5, RZ, RZ, UR36 ;  /* 0x00000024ff057e24 */ /* 0x01cfe2000f8e00ff */
[----:B------:R-:W-:Y:S02]  /*82c0*/  MOV R2, 0x400 ;  /* 0x0000040000027802 */ /* 0x000fe40000000f00 */
[----:B------:R-:W-:Y:S02]  /*82d0*/  SHF.L.U32 R0, R3, 0x1f, RZ ;  /* 0x0000001f03007819 */ /* 0x000fe400000006ff */
[----:B------:R-:W-:-:S04]  /*82e0*/  LEA R5, R5, R2, 0x18 ;  /* 0x0000000205057211 */ /* 0x000fc800078ec0ff */
[----:B------:R-:W1:Y:S02]  /*82f0*/  SYNCS.PHASECHK.TRANS64.TRYWAIT P0, [R5+URZ+0xe0], R0 ;  /* 0x0000e000050075a7 */ /* 0x000e64000800017f */
[----:B-1----:R-:W-:Y:S05]  /*8300*/  @!P0 BRA `(.L_x_146) ;  /* 0x00000018003c8947 */ /* 0x002fea0003800000 */
.L_x_189:
[----:B------:R-:W-:Y:S05]  /*8310*/  @!P1 BRA `(.L_x_147) ;  /* 0x0000000000049947 */ /* 0x000fea0003800000 */
[----:B------:R-:W-:Y:S01]  /*8320*/  BPT.TRAP 0x1 ;  /* 0x000000040000795c */ /* 0x000fe20000300000 */
.L_x_147:
[----:B------:R-:W2:Y:S02]  /*8330*/  SYNCS.PHASECHK.TRANS64.TRYWAIT P0, [R5+URZ+0xe8], R0 ;  /* 0x0000e800050075a7 */ /* 0x000ea4000800017f */
[----:B--2---:R-:W-:Y:S05]  /*8340*/  @!P0 BRA `(.L_x_148) ;  /* 0x0000001800408947 */ /* 0x004fea0003800000 */
.L_x_190:
[----:B------:R-:W-:Y:S05]  /*8350*/  @!P1 BRA `(.L_x_149) ;  /* 0x0000000000049947 */ /* 0x000fea0003800000 */
[----:B------:R-:W-:Y:S01]  /*8360*/  BPT.TRAP 0x1 ;  /* 0x000000040000795c */ /* 0x000fe20000300000 */
.L_x_149:
[----:B------:R-:W3:Y:S02]  /*8370*/  SYNCS.PHASECHK.TRANS64.TRYWAIT P0, [R5+URZ+0xf0], R0 ;  /* 0x0000f000050075a7 */ /* 0x000ee4000800017f */
[----:B---3--:R-:W-:Y:S05]  /*8380*/  @!P0 BRA `(.L_x_150) ;  /* 0x0000001800448947 */ /* 0x008fea0003800000 */
.L_x_191:
[----:B------:R-:W-:Y:S05]  /*8390*/  @!P1 BRA `(.L_x_151) ;  /* 0x0000000000049947 */ /* 0x000fea0003800000 */
[----:B------:R-:W-:Y:S01]  /*83a0*/  BPT.TRAP 0x1 ;  /* 0x000000040000795c */ /* 0x000fe20000300000 */
.L_x_151:
[----:B-123--:R-:W-:-:S07]  /*83b0*/  SHF.L.U32 R0, R3, 0x1f, RZ ;  /* 0x0000001f03007819 */ /* 0x00efce00000006ff */
.L_x_152:
[----:B-1----:R1:W2:Y:S02]  /*83c0*/  SYNCS.PHASECHK.TRANS64.TRYWAIT P0, [R5+URZ+0xf8], R0 ;  /* 0x0000f800050075a7 */ /* 0x0022a4000800017f */
[----:B--2---:R-:W-:Y:S05]  /*83d0*/  @!P0 NANOSLEEP.SYNCS 0x989680 ;  /* 0x009896800000895d */ /* 0x004fea0003900000 */
[----:B------:R-:W2:Y:S02]  /*83e0*/  @!P0 SYNCS.PHASECHK.TRANS64 P0, [R5+URZ+0xf8], R0 ;  /* 0x0000f800050085a7 */ /* 0x000ea4000800007f */
[----:B--2---:R-:W-:Y:S05]  /*83f0*/  @!P0 BRA `(.L_x_152) ;  /* 0xfffffffc00f08947 */ /* 0x004fea000383ffff */
.L_x_144:
[----:B------:R-:W-:Y:S05]  /*8400*/  BSYNC B0 ;  /* 0x0000000000007941 */ /* 0x000fea0003800000 */
.L_x_143:
[----:B------:R-:W-:Y:S05]  /*8410*/  EXIT ;  /* 0x000000000000794d */ /* 0x000fea0003800000 */
.L_x_105:
[----:B------:R-:W-:Y:S01]  /*8420*/  LOP3.LUT P0, RZ, R12, 0xff, RZ, 0xc0, !PT ;  /* 0x000000ff0cff7812 */ /* 0x000fe2000780c0ff */
[----:B------:R-:W-:Y:S01]  /*8430*/  IMAD.MOV.U32 R12, RZ, RZ, RZ ;  /* 0x000000ffff0c7224 */ /* 0x000fe200078e00ff */
[----:B------:R-:W-:-:S11]  /*8440*/  MOV R0, 0x1 ;  /* 0x0000000100007802 */ /* 0x000fd60000000f00 */
[----:B------:R-:W-:Y:S05]  /*8450*/  @!P0 BRA `(.L_x_153) ;  /* 0x0000000c00108947 */ /* 0x000fea0003800000 */
[----:B------:R-:W1:Y:S01]  /*8460*/  LDC R0, c[0x0][0x28c] ;  /* 0x0000a300ff007b82 */ /* 0x000e620000000800 */
[----:B------:R-:W-:Y:S01]  /*8470*/  ULDC UR6, c[0x0][0x900] ;  /* 0x0002400000067ab9 */ /* 0x000fe20000000800 */
[----:B------:R-:W-:Y:S01]  /*8480*/  UMOV UR7, 0xffffffff ;  /* 0xffffffff00077882 */ /* 0x000fe20000000000 */
[----:B------:R-:W-:Y:S01]  /*8490*/  BSSY B0, `(.L_x_153) ;  /* 0x00000c0000007945 */ /* 0x000fe20003800000 */
[----:B------:R-:W-:Y:S01]  /*84a0*/  USHF.L.U32 UR4, UR36, 0x6, URZ ;  /* 0x0000000624047899 */ /* 0x000fe2000800063f */
[----:B------:R-:W-:Y:S01]  /*84b0*/  IMAD.MOV.U32 R10, RZ, RZ, 0x1 ;  /* 0x00000001ff0a7424 */ /* 0x000fe200078e00ff */
[----:B------:R-:W-:Y:S01]  /*84c0*/  USHF.L.U32 UR7, UR7, UR6, URZ ;  /* 0x0000000607077299 */ /* 0x000fe2000800063f */
[----:B------:R-:W-:Y:S01]  /*84d0*/  LOP3.LUT R9, R19, 0x2, RZ, 0xfc, !PT ;  /* 0x0000000213097812 */ /* 0x000fe200078efcff */
[----:B------:R-:W-:Y:S01]  /*84e0*/  IMAD.MOV.U32 R12, RZ, RZ, RZ ;  /* 0x000000ffff0c7224 */ /* 0x000fe200078e00ff */
[----:B------:R-:W-:Y:S01]  /*84f0*/  ULDC UR5, c[0x0][0x8a8] ;  /* 0x00022a0000057ab9 */ /* 0x000fe20000000800 */
[----:B------:R-:W-:-:S02]  /*8500*/  USHF.L.U32 UR22, UR36, 0xc, URZ ;  /* 0x0000000c24167899 */ /* 0x000fc4000800063f */
[----:B------:R-:W-:Y:S02]  /*8510*/  ULOP3.LUT UR4, UR4, 0x40, URZ, 0xc0, !UPT ;  /* 0x0000004004047892 */ /* 0x000fe4000f8ec03f */
[----:B------:R-:W-:Y:S02]  /*8520*/  UIADD3 UR5, UR5, -0x1, URZ ;  /* 0xffffffff05057890 */ /* 0x000fe4000fffe03f */
[----:B------:R-:W-:Y:S02]  /*8530*/  USHF.L.U32 UR18, UR37, UR6, URZ ;  /* 0x0000000625127299 */ /* 0x000fe4000800063f */
[----:B------:R-:W-:Y:S01]  /*8540*/  ULOP3.LUT UR17, URZ, UR7, URZ, 0x33, !UPT ;  /* 0x000000073f117292 */ /* 0x000fe2000f8e333f */
[----:B------:R-:W-:Y:S01]  /*8550*/  ULDC.64 UR20, c[0x0][0x198] ;  /* 0x0000660000147ab9 */ /* 0x000fe20000000a00 */
[----:B-1----:R-:W-:-:S05]  /*8560*/  VIADD R0, R0, 0x3f ;  /* 0x0000003f00007836 */ /* 0x002fca0000000000 */
[----:B------:R-:W-:-:S04]  /*8570*/  SHF.R.S32.HI R3, RZ, 0x1f, R0 ;  /* 0x0000001fff037819 */ /* 0x000fc80000011400 */
[----:B------:R-:W-:Y:S01]  /*8580*/  LEA.HI R3, R3, R0, RZ, 0x6 ;  /* 0x0000000003037211 */ /* 0x000fe200078f30ff */
[----:B------:R-:W-:-:S03]  /*8590*/  IMAD.MOV.U32 R0, RZ, RZ, 0x1 ;  /* 0x00000001ff007424 */ /* 0x000fc600078e00ff */
[----:B------:R-:W-:-:S05]  /*85a0*/  SHF.R.S32.HI R3, RZ, 0x6, R3 ;  /* 0x00000006ff037819 */ /* 0x000fca0000011403 */
[----:B------:R-:W-:-:S07]  /*85b0*/  VIADD R8, R3, 0x1 ;  /* 0x0000000103087836 */ /* 0x000fce0000000000 */
.L_x_164:
[----:B------:R-:W-:-:S03]  /*85c0*/  UMOV UR6, 0xffffffff ;  /* 0xffffffff00067882 */ /* 0x000fc60000000000 */
[----:B------:R-:W-:Y:S05]  /*85d0*/  BRA.DIV UR6, `(.L_x_154) ;  /* 0x0000001606c47947 */ /* 0x000fea000b800000 */
[----:B------:R-:W-:-:S13]  /*85e0*/  ELECT P6, URZ, PT ;  /* 0x00000000003f782f */ /* 0x000fda00038c0000 */
.L_x_194:
[----:B------:R-:W1:Y:S01]  /*85f0*/  LDC R4, c[0x0][0x28c] ;  /* 0x0000a300ff047b82 */ /* 0x000e620000000800 */
[----:B------:R-:W-:Y:S01]  /*8600*/  BSSY B1, `(.L_x_155) ;  /* 0x0000037000017945 */ /* 0x000fe20003800000 */
[----:B-1----:R-:W-:-:S13]  /*8610*/  ISETP.LT.OR P6, PT, R4, 0x1, !P6 ;  /* 0x000000010400780c */ /* 0x002fda00077c1670 */
[----:B------:R-:W-:Y:S05]  /*8620*/  @P6 BRA `(.L_x_156) ;  /* 0x0000000000d06947 */ /* 0x000fea0003800000 */
[----:B------:R-:W-:Y:S01]  /*8630*/  LEA R15, R7, UR4, 0x7 ;  /* 0x00000004070f7c11 */ /* 0x000fe2000f8e38ff */
[----:B------:R-:W-:Y:S01]  /*8640*/  IMAD.MOV.U32 R22, RZ, RZ, RZ ;  /* 0x000000ffff167224 */ /* 0x000fe200078e00ff */
[----:B------:R-:W-:Y:S01]  /*8650*/  SHF.L.U32 R20, R20, 0x7, RZ ;  /* 0x0000000714147819 */ /* 0x000fe200000006ff */
[----:B------:R-:W-:Y:S02]  /*8660*/  IMAD.MOV.U32 R4, RZ, RZ, R8 ;  /* 0x000000ffff047224 */ /* 0x000fe400078e0008 */
[----:B------:R-:W-:Y:S02]  /*8670*/  IMAD.MOV.U32 R5, RZ, RZ, R0 ;  /* 0x000000ffff057224 */ /* 0x000fe400078e0000 */
[----:B------:R-:W-:-:S07]  /*8680*/  IMAD.MOV.U32 R6, RZ, RZ, R12 ;  /* 0x000000ffff067224 */ /* 0x000fce00078e000c */
.L_x_159:
[----:B------:R-:W1:Y:S01]  /*8690*/  S2R R14, SR_CgaCtaId ;  /* 0x00000000000e7919 */ /* 0x000e620000008800 */
[----:B------:R-:W-:Y:S02]  /*86a0*/  MOV R7, 0x400 ;  /* 0x0000040000077802 */ /* 0x000fe40000000f00 */
[----:B------:R-:W-:-:S13]  /*86b0*/  LOP3.LUT P1, RZ, R18, 0x7f, RZ, 0xc0, !PT ;  /* 0x0000007f12ff7812 */ /* 0x000fda000782c0ff */
[----:B------:R-:W2:Y:S01]  /*86c0*/  @!P1 LDC R11, c[0x0][0x500] ;  /* 0x00014000ff0b9b82 */ /* 0x000ea20000000800 */
[----:B-1----:R-:W-:Y:S02]  /*86d0*/  LEA R21, R14, R7, 0x18 ;  /* 0x000000070e157211 */ /* 0x002fe400078ec0ff */
[----:B------:R-:W-:-:S03]  /*86e0*/  SHF.L.U32 R7, R5, 0x1f, RZ ;  /* 0x0000001f05077819 */ /* 0x000fc600000006ff */
[----:B------:R-:W-:-:S04]  /*86f0*/  IMAD R14, R6, 0x8, R21 ;  /* 0x00000008060e7824 */ /* 0x000fc800078e0215 */
[----:B------:R-:W1:Y:S02]  /*8700*/  SYNCS.PHASECHK.TRANS64.TRYWAIT P0, [R14+URZ+0x60], R7 ;  /* 0x000060070e0075a7 */ /* 0x000e64000800017f */
[----:B-12---:R-:W-:Y:S05]  /*8710*/  @!P0 BRA `(.L_x_157) ;  /* 0x0000001400948947 */ /* 0x006fea0003800000 */
.L_x_195:
[----:B-1----:R-:W-:Y:S01]  /*8720*/  PRMT R7, R9, 0x9910, RZ ;  /* 0x0000991009077816 */ /* 0x002fe200000000ff */
[----:B------:R1:W-:Y:S03]  /*8730*/  @!P1 SYNCS.ARRIVE.TRANS64 RZ, [R14+URZ], R11 ;  /* 0x0000000b0eff99a7 */ /* 0x0003e6000800003f */
[----:B------:R-:W-:-:S13]  /*8740*/  ISETP.NE.AND P0, PT, R7, 0x2, PT ;  /* 0x000000020700780c */ /* 0x000fda0003f05270 */
[----:B-1----:R-:W-:Y:S05]  /*8750*/  @P0 BRA `(.L_x_158) ;  /* 0x0000000000040947 */ /* 0x002fea0003800000 */
[----:B------:R-:W-:Y:S01]  /*8760*/  BPT.TRAP 0x1 ;  /* 0x000000040000795c */ /* 0x000fe20000300000 */
.L_x_158:
[----:B------:R-:W-:Y:S01]  /*8770*/  R2UR UR7, R6 ;  /* 0x00000000060772ca */ /* 0x000fe200000e0000 */
[----:B------:R-:W-:Y:S01]  /*8780*/  UIADD3 UR6, UP0, UR20, 0xf0, URZ ;  /* 0x000000f014067890 */ /* 0x000fe2000ff1e03f */
[----:B------:R-:W-:Y:S01]  /*8790*/  R2UR UR16, R21 ;  /* 0x00000000151072ca */ /* 0x000fe200000e0000 */
[----:B------:R-:W-:Y:S01]  /*87a0*/  UIADD3 UR24, UP1, UR20, 0x1f0, URZ ;  /* 0x000001f014187890 */ /* 0x000fe2000ff3e03f */
[----:B------:R-:W-:Y:S01]  /*87b0*/  R2UR UR9, R14 ;  /* 0x000000000e0972ca */ /* 0x000fe200000e0000 */
[----:B------:R-:W-:Y:S01]  /*87c0*/  VIADD R6, R6, 0x1 ;  /* 0x0000000106067836 */ /* 0x000fe20000000000 */
[----:B------:R-:W-:Y:S01]  /*87d0*/  R2UR UR11, R20 ;  /* 0x00000000140b72ca */ /* 0x000fe200000e0000 */
[----:B------:R-:W-:Y:S01]  /*87e0*/  UIADD3.X UR25, URZ, UR21, URZ, UP1, !UPT ;  /* 0x000000153f197290 */ /* 0x000fe20008ffe43f */
[----:B------:R-:W-:Y:S01]  /*87f0*/  R2UR UR10, R22 ;  /* 0x00000000160a72ca */ /* 0x000fe200000e0000 */
[----:B------:R-:W-:Y:S01]  /*8800*/  UMOV UR14, 0x0 ;  /* 0x00000000000e7882 */ /* 0x000fe20000000000 */
[----:B------:R-:W-:Y:S01]  /*8810*/  R2UR UR12, R13 ;  /* 0x000000000d0c72ca */ /* 0x000fe200000e0000 */
[----:B------:R-:W-:Y:S01]  /*8820*/  UMOV UR15, 0x10000000 ;  /* 0x10000000000f7882 */ /* 0x000fe20000000000 */
[----:B------:R-:W-:Y:S01]  /*8830*/  IADD3 R4, R4, -0x1, RZ ;  /* 0xffffffff04047810 */ /* 0x000fe20007ffe0ff */
[----:B------:R-:W-:Y:S01]  /*8840*/  USHF.L.U32 UR7, UR7, 0xd, URZ ;  /* 0x0000000d07077899 */ /* 0x000fe2000800063f */
[----:B------:R-:W-:Y:S01]  /*8850*/  R2UR UR19, R15 ;  /* 0x000000000f1372ca */ /* 0x000fe200000e0000 */
[----:B------:R-:W-:Y:S01]  /*8860*/  UMOV UR23, 0x30000 ;  /* 0x0003000000177882 */ /* 0x000fe20000000000 */
[----:B------:R-:W-:Y:S01]  /*8870*/  ISETP.GT.AND P1, PT, R4, 0x1, PT ;  /* 0x000000010400780c */ /* 0x000fe20003f24270 */
[----:B------:R-:W-:Y:S01]  /*8880*/  ULOP3.LUT UR8, UR7, 0x1000, UR22, 0xf8, !UPT ;  /* 0x0000100007087892 */ /* 0x000fe2000f8ef816 */
[----:B------:R-:W-:Y:S01]  /*8890*/  ISETP.NE.AND P0, PT, R6, 0xc, PT ;  /* 0x0000000c0600780c */ /* 0x000fe20003f05270 */
[----:B------:R-:W-:Y:S01]  /*88a0*/  UIADD3 UR13, UR16, 0x6300, UR7 ;  /* 0x00006300100d7890 */ /* 0x000fe2000fffe007 */
[----:B------:R-:W-:Y:S01]  /*88b0*/  VIADD R22, R22, 0x40 ;  /* 0x0000004016167836 */ /* 0x000fe20000000000 */
[----:B------:R-:W-:Y:S01]  /*88c0*/  UIADD3.X UR7, URZ, UR21, URZ, UP0, !UPT ;  /* 0x000000153f077290 */ /* 0x000fe200087fe43f */
[----:B------:R-:W-:Y:S01]  /*88d0*/  SEL R14, RZ, 0x1, P0 ;  /* 0x00000001ff0e7807 */ /* 0x000fe20000000000 */
[----:B------:R-:W-:Y:S01]  /*88e0*/  UIADD3 UR16, UR16, 0x1e300, UR8 ;  /* 0x0001e30010107890 */ /* 0x000fe2000fffe008 */
[----:B------:R-:W-:-:S02]  /*88f0*/  SEL R6, R6, RZ, P0 ;  /* 0x000000ff06067207 */ /* 0x000fc40000000000 */
[----:B------:R-:W-:Y:S01]  /*8900*/  UMOV UR8, UR13 ;  /* 0x0000000d00087c82 */ /* 0x000fe20008000000 */
[----:B------:R-:W-:-:S03]  /*8910*/  LOP3.LUT R5, R5, R14, RZ, 0x3c, !PT ;  /* 0x0000000e05057212 */ /* 0x000fc600078e3cff */
[----:B------:R1:W-:Y:S02]  /*8920*/  UTMALDG.3D [UR8], [UR6], desc[UR14] ;  /* 0x00000e08060075b4 */ /* 0x0003e40008011000 */
[----:B-1----:R-:W-:Y:S01]  /*8930*/  UMOV UR8, UR16 ;  /* 0x0000001000087c82 */ /* 0x002fe20008000000 */
[----:B------:R-:W-:Y:S02]  /*8940*/  UMOV UR11, UR19 ;  /* 0x00000013000b7c82 */ /* 0x000fe40008000000 */
[----:B------:R1:W-:Y:S02]  /*8950*/  UTMALDG.3D.MULTICAST [UR8], [UR24], UR23, desc[UR14] ;  /* 0x00000e08180073b4 */ /* 0x0003e40008011817 */
[----:B-1----:R-:W-:Y:S05]  /*8960*/  @P1 BRA `(.L_x_159) ;  /* 0xfffffffc00481947 */ /* 0x002fea000383ffff */
.L_x_156:
[----:B------:R-:W-:Y:S05]  /*8970*/  BSYNC B1 ;  /* 0x0000000000017941 */ /* 0x000fea0003800000 */
.L_x_155:
[----:B------:R-:W-:Y:S01]  /*8980*/  LOP3.LUT P1, RZ, R10, 0xff, RZ, 0xc0, !PT ;  /* 0x000000ff0aff7812 */ /* 0x000fe2000782c0ff */
[C---:B------:R-:W-:Y:S01]  /*8990*/  IMAD.IADD R12, R3.reuse, 0x1, R12 ;  /* 0x00000001030c7824 */ /* 0x040fe200078e020c */
[----:B------:R-:W-:Y:S01]  /*89a0*/  ULDC.64 UR6, c[0x0][0x8f8] ;  /* 0x00023e0000067ab9 */ /* 0x000fe20000000a00 */
[C---:B------:R-:W-:Y:S01]  /*89b0*/  ISETP.GE.U32.AND P2, PT, R3.reuse, 0xc, PT ;  /* 0x0000000c0300780c */ /* 0x040fe20003f46070 */
[----:B------:R-:W-:Y:S01]  /*89c0*/  BSSY B1, `(.L_x_160) ;  /* 0x000006a000017945 */ /* 0x000fe20003800000 */
[----:B------:R-:W-:Y:S01]  /*89d0*/  IMAD.MOV.U32 R20, RZ, RZ, -0x1 ;  /* 0xffffffffff147424 */ /* 0x000fe200078e00ff */
[----:B------:R-:W-:Y:S01]  /*89e0*/  ISETP.GT.U32.AND P0, PT, R12, 0xb, PT ;  /* 0x0000000b0c00780c */ /* 0x000fe20003f04070 */
[----:B------:R-:W-:Y:S01]  /*89f0*/  IMAD.MOV.U32 R13, RZ, RZ, -0x1 ;  /* 0xffffffffff0d7424 */ /* 0x000fe200078e00ff */
[----:B------:R-:W-:Y:S02]  /*8a00*/  PRMT R10, RZ, 0x7610, R10 ;  /* 0x00007610ff0a7816 */ /* 0x000fe4000000000a */
[----:B------:R-:W-:-:S03]  /*8a10*/  ISETP.LT.U32.AND P0, PT, R3, 0xc, P0 ;  /* 0x0000000c0300780c */ /* 0x000fc60000701070 */
[----:B------:R-:W1:Y:S01]  /*8a20*/  @P1 S2R R5, SR_CgaCtaId ;  /* 0x0000000000051919 */ /* 0x000e620000008800 */
[----:B------:R-:W-:-:S04]  /*8a30*/  @P1 MOV R4, 0x400 ;  /* 0x0000040000041802 */ /* 0x000fc80000000f00 */
[----:B-1----:R-:W-:Y:S01]  /*8a40*/  @P1 LEA R6, R5, R4, 0x18 ;  /* 0x0000000405061211 */ /* 0x002fe200078ec0ff */
[----:B------:R-:W-:-:S03]  /*8a50*/  IMAD.WIDE.U32 R4, R12, -0x55555555, RZ ;  /* 0xaaaaaaab0c047825 */ /* 0x000fc600078e00ff */
[----:B------:R1:W-:Y:S01]  /*8a60*/  @P1 SYNCS.ARRIVE.TRANS64.A1T0 RZ, [R6+URZ+0x108], RZ ;  /* 0x000108ff06ff19a7 */ /* 0x0003e2000810003f */
[----:B------:R-:W-:Y:S02]  /*8a70*/  IADD3 R16, P1, R16, UR40, RZ ;  /* 0x0000002810107c10 */ /* 0x000fe4000ff3e0ff */
[----:B------:R-:W-:Y:S02]  /*8a80*/  SHF.R.U32.HI R7, RZ, 0x3, R5 ;  /* 0x00000003ff077819 */ /* 0x000fe40000011605 */
[----:B------:R-:W-:Y:S02]  /*8a90*/  SEL R5, RZ, 0x1, !P0 ;  /* 0x00000001ff057807 */ /* 0x000fe40004000000 */
[----:B------:R-:W-:Y:S01]  /*8aa0*/  IADD3.X R17, R17, UR38, RZ, P1, !PT ;  /* 0x0000002611117c10 */ /* 0x000fe20008ffe4ff */
[----:B------:R-:W-:Y:S01]  /*8ab0*/  IMAD R12, R7, -0xc, R12 ;  /* 0xfffffff4070c7824 */ /* 0x000fe200078e020c */
[----:B------:R-:W-:Y:S02]  /*8ac0*/  ISETP.GE.U32.AND P0, PT, R16, UR6, PT ;  /* 0x0000000610007c0c */ /* 0x000fe4000bf06070 */
[----:B------:R-:W-:-:S02]  /*8ad0*/  LOP3.LUT R0, R0, R5, RZ, 0x3c, !PT ;  /* 0x0000000500007212 */ /* 0x000fc400078e3cff */
[----:B------:R-:W-:Y:S02]  /*8ae0*/  ISETP.GE.U32.AND.EX P0, PT, R17, UR7, PT, P0 ;  /* 0x0000000711007c0c */ /* 0x000fe4000bf06100 */
[----:B------:R-:W-:Y:S01]  /*8af0*/  @P2 LOP3.LUT R0, R0, 0x1, R7, 0x78, !PT ;  /* 0x0000000100002812 */ /* 0x000fe200078e7807 */
[----:B------:R-:W-:Y:S01]  /*8b00*/  IMAD.MOV.U32 R7, RZ, RZ, -0x1 ;  /* 0xffffffffff077424 */ /* 0x000fe200078e00ff */
[----:B------:R-:W-:-:S09]  /*8b10*/  PRMT R4, RZ, 0x7610, R4 ;  /* 0x00007610ff047816 */ /* 0x000fd20000000004 */
[----:B-1----:R-:W-:Y:S05]  /*8b20*/  @P0 BRA `(.L_x_161) ;  /* 0x00000004004c0947 */ /* 0x002fea0003800000 */
[----:B------:R-:W1:Y:S01]  /*8b30*/  S2R R14, SR_CTAID.X ;  /* 0x00000000000e7919 */ /* 0x000e620000002500 */
[----:B------:R-:W-:Y:S01]  /*8b40*/  ULDC.64 UR6, c[0x0][0x8d0] ;  /* 0x0002340000067ab9 */ /* 0x000fe20000000a00 */
[----:B------:R-:W2:Y:S01]  /*8b50*/  LDC R15, c[0x0][0x144] ;  /* 0x00005100ff0f7b82 */ /* 0x000ea20000000800 */
[----:B------:R-:W-:Y:S01]  /*8b60*/  ISETP.NE.U32.AND P0, PT, RZ, UR6, PT ;  /* 0x00000006ff007c0c */ /* 0x000fe2000bf05070 */
[----:B------:R-:W3:Y:S01]  /*8b70*/  S2R R11, SR_CTAID.Y ;  /* 0x00000000000b7919 */ /* 0x000ee20000002600 */
[----:B------:R-:W-:Y:S01]  /*8b80*/  ULDC UR8, c[0x0][0x150] ;  /* 0x0000540000087ab9 */ /* 0x000fe20000000800 */
[----:B------:R-:W-:Y:S01]  /*8b90*/  ULDC UR9, c[0x0][0x8d8] ;  /* 0x0002360000097ab9 */ /* 0x000fe20000000800 */
[----:B------:R-:W-:Y:S01]  /*8ba0*/  ISETP.NE.AND.EX P0, PT, RZ, UR7, PT, P0 ;  /* 0x00000007ff007c0c */ /* 0x000fe2000bf05300 */
[----:B------:R-:W-:Y:S01]  /*8bb0*/  IMAD.MOV.U32 R4, RZ, RZ, R16 ;  /* 0x000000ffff047224 */ /* 0x000fe200078e0010 */
[----:B-1----:R-:W-:-:S05]  /*8bc0*/  I2FP.F32.U32 R5, R14 ;  /* 0x0000000e00057245 */ /* 0x002fca0000201000 */
[----:B------:R-:W-:Y:S01]  /*8bd0*/  FMUL R20, R5, UR8 ;  /* 0x0000000805147c20 */ /* 0x000fe20008400000 */
[----:B------:R-:W-:-:S05]  /*8be0*/  MOV R5, R17 ;  /* 0x0000001100057202 */ /* 0x000fca0000000f00 */
[----:B---3--:R-:W-:Y:S05]  /*8bf0*/  @!P0 BRA `(.L_x_162) ;  /* 0x0000000000288947 */ /* 0x008fea0003800000 */
[----:B------:R-:W-:Y:S02]  /*8c00*/  ULDC UR8, c[0x0][0x8dc] ;  /* 0x0002370000087ab9 */ /* 0x000fe40000000800 */
[----:B------:R-:W-:-:S05]  /*8c10*/  IADD3 R5, P0, R16, UR8, RZ ;  /* 0x0000000810057c10 */ /* 0x000fca000ff1e0ff */
[----:B------:R-:W-:-:S04]  /*8c20*/  IMAD.X R13, RZ, RZ, R17, P0 ;  /* 0x000000ffff0d7224 */ /* 0x000fc800000e0611 */
[----:B------:R-:W-:-:S04]  /*8c30*/  IMAD.WIDE.U32 R6, R13, UR6, RZ ;  /* 0x000000060d067c25 */ /* 0x000fc8000f8e00ff */
[----:B------:R-:W-:-:S04]  /*8c40*/  IMAD.WIDE.U32 R6, P0, R5, UR7, R6 ;  /* 0x0000000705067c25 */ /* 0x000fc8000f800006 */
[----:B------:R-:W-:-:S04]  /*8c50*/  IMAD.WIDE.U32 R4, R5, UR6, RZ ;  /* 0x0000000605047c25 */ /* 0x000fc8000f8e00ff */
[----:B------:R-:W-:Y:S01]  /*8c60*/  IMAD.MOV.U32 R4, RZ, RZ, R7 ;  /* 0x000000ffff047224 */ /* 0x000fe200078e0007 */
[----:B------:R-:W-:Y:S01]  /*8c70*/  IADD3 RZ, P1, R5, R6, RZ ;  /* 0x0000000605ff7210 */ /* 0x000fe20007f3e0ff */
[----:B------:R-:W-:-:S04]  /*8c80*/  IMAD.X R5, RZ, RZ, RZ, P0 ;  /* 0x000000ffff057224 */ /* 0x000fc800000e06ff */
[----:B------:R-:W-:-:S08]  /*8c90*/  IMAD.WIDE.U32.X R4, R13, UR7, R4, P1 ;  /* 0x000000070d047c25 */ /* 0x000fd000088e0404 */
.L_x_162:
[--C-:B------:R-:W-:Y:S01]  /*8ca0*/  SHF.R.U64 R13, R4, UR9, R5.reuse ;  /* 0x00000009040d7c19 */ /* 0x100fe20008001205 */
[----:B------:R-:W1:Y:S01]  /*8cb0*/  F2I.U32.TRUNC.NTZ R20, R20 ;  /* 0x0000001400147305 */ /* 0x000e62000020f000 */
[----:B------:R-:W-:Y:S01]  /*8cc0*/  SHF.R.U32.HI R4, RZ, UR9, R5 ;  /* 0x00000009ff047c19 */ /* 0x000fe20008011605 */
[----:B------:R-:W-:Y:S01]  /*8cd0*/  ULDC.64 UR6, c[0x0][0x8c8] ;  /* 0x0002320000067ab9 */ /* 0x000fe20000000a00 */
[----:B------:R-:W-:Y:S01]  /*8ce0*/  IADD3 R7, P0, RZ, -R13, RZ ;  /* 0x8000000dff077210 */ /* 0x000fe20007f1e0ff */
[----:B------:R-:W-:Y:S01]  /*8cf0*/  ULDC.64 UR8, c[0x0][0x8e8] ;  /* 0x00023a0000087ab9 */ /* 0x000fe20000000a00 */
[----:B------:R-:W3:Y:S03]  /*8d00*/  LDC R22, c[0x0][0x148] ;  /* 0x00005200ff167b82 */ /* 0x000ee60000000800 */
[----:B------:R-:W-:Y:S01]  /*8d10*/  IMAD.X R4, RZ, RZ, ~R4, P0 ;  /* 0x000000ffff047224 */ /* 0x000fe200000e0e04 */
[----:B------:R-:W-:-:S03]  /*8d20*/  ISETP.NE.U32.AND P0, PT, RZ, UR8, PT ;  /* 0x00000008ff007c0c */ /* 0x000fc6000bf05070 */
[----:B------:R-:W-:Y:S01]  /*8d30*/  IMAD R6, R4, UR6, RZ ;  /* 0x0000000604067c24 */ /* 0x000fe2000f8e02ff */
[----:B------:R-:W-:Y:S01]  /*8d40*/  ISETP.NE.AND.EX P0, PT, RZ, UR9, PT, P0 ;  /* 0x00000009ff007c0c */ /* 0x000fe2000bf05300 */
[----:B------:R-:W-:Y:S01]  /*8d50*/  IMAD.WIDE.U32 R4, R7, UR6, R16 ;  /* 0x0000000607047c25 */ /* 0x000fe2000f8e0010 */
[----:B------:R-:W-:-:S03]  /*8d60*/  ULDC UR6, c[0x0][0x8c0] ;  /* 0x0002300000067ab9 */ /* 0x000fc60000000800 */
[----:B------:R-:W-:Y:S01]  /*8d70*/  IMAD R7, R7, UR7, R6 ;  /* 0x0000000707077c24 */ /* 0x000fe2000f8e0206 */
[----:B------:R-:W-:Y:S01]  /*8d80*/  ULDC UR7, c[0x0][0x154] ;  /* 0x0000550000077ab9 */ /* 0x000fe20000000800 */
[----:B-1----:R-:W-:Y:S02]  /*8d90*/  IMAD.MOV R6, RZ, RZ, -R20 ;  /* 0x000000ffff067224 */ /* 0x002fe400078e0a14 */
[----:B------:R-:W-:Y:S02]  /*8da0*/  IMAD.IADD R5, R5, 0x1, R7 ;  /* 0x0000000105057824 */ /* 0x000fe400078e0207 */
[----:B--2---:R-:W-:Y:S01]  /*8db0*/  IMAD R14, R15, R6, R14 ;  /* 0x000000060f0e7224 */ /* 0x004fe200078e020e */
[----:B------:R-:W-:Y:S02]  /*8dc0*/  I2FP.F32.U32 R6, R11 ;  /* 0x0000000b00067245 */ /* 0x000fe40000201000 */
[--C-:B------:R-:W-:Y:S02]  /*8dd0*/  SHF.R.U64 R15, R4, UR6, R5.reuse ;  /* 0x00000006040f7c19 */ /* 0x100fe40008001205 */
[----:B------:R-:W-:Y:S01]  /*8de0*/  SHF.R.U32.HI R4, RZ, UR6, R5 ;  /* 0x00000006ff047c19 */ /* 0x000fe20008011605 */
[----:B------:R-:W-:Y:S01]  /*8df0*/  FMUL R6, R6, UR7 ;  /* 0x0000000706067c20 */ /* 0x000fe20008400000 */
[----:B------:R-:W-:-:S02]  /*8e00*/  ULDC UR6, c[0x0][0x8b0] ;  /* 0x00022c0000067ab9 */ /* 0x000fc40000000800 */
[--C-:B------:R-:W-:Y:S01]  /*8e10*/  SHF.R.U64 R21, R15, UR6, R4.reuse ;  /* 0x000000060f157c19 */ /* 0x100fe20008001204 */
[----:B------:R1:W2:Y:S01]  /*8e20*/  F2I.U32.TRUNC.NTZ R24, R6 ;  /* 0x0000000600187305 */ /* 0x0002a2000020f000 */
[----:B------:R-:W-:Y:S01]  /*8e30*/  SHF.R.U32.HI R4, RZ, UR6, R4 ;  /* 0x00000006ff047c19 */ /* 0x000fe20008011604 */
[----:B------:R-:W-:-:S03]  /*8e40*/  ULDC UR6, c[0x0][0x900] ;  /* 0x0002400000067ab9 */ /* 0x000fc60000000800 */
[--C-:B------:R-:W-:Y:S02]  /*8e50*/  SHF.R.U32.HI R23, RZ, UR6, R4.reuse ;  /* 0x00000006ff177c19 */ /* 0x100fe40008011604 */
[----:B------:R-:W-:-:S03]  /*8e60*/  SHF.R.U64 R20, R21, UR6, R4 ;  /* 0x0000000615147c19 */ /* 0x000fc60008001204 */
[----:B------:R-:W-:Y:S01]  /*8e70*/  IMAD.MOV.U32 R5, RZ, RZ, R23 ;  /* 0x000000ffff057224 */ /* 0x000fe200078e0017 */
[----:B------:R-:W-:Y:S01]  /*8e80*/  MOV R4, R20 ;  /* 0x0000001400047202 */ /* 0x000fe20000000f00 */
[----:B-1----:R-:W-:Y:S06]  /*8e90*/  @!P0 BRA `(.L_x_163) ;  /* 0x0000000000288947 */ /* 0x002fec0003800000 */
        /* <DEDUP_REMOVED lines=10> */
.L_x_163:
[----:B------:R-:W-:Y:S01]  /*8f40*/  ISETP.NE.AND P0, PT, R2, 0x1, PT ;  /* 0x000000010200780c */ /* 0x000fe20003f05270 */
[----:B------:R-:W-:Y:S01]  /*8f50*/  ULDC UR6, c[0x0][0x8f0] ;  /* 0x00023c0000067ab9 */ /* 0x000fe20000000800 */
[----:B------:R-:W-:Y:S01]  /*8f60*/  LOP3.LUT R21, R21, UR17, RZ, 0xc0, !PT ;  /* 0x0000001115157c12 */ /* 0x000fe2000f8ec0ff */
[----:B--2---:R-:W-:Y:S01]  /*8f70*/  IMAD.MOV R24, RZ, RZ, -R24 ;  /* 0x000000ffff187224 */ /* 0x004fe200078e0a18 */
[----:B------:R-:W-:Y:S01]  /*8f80*/  SHF.R.U64 R4, R4, UR6, R5 ;  /* 0x0000000604047c19 */ /* 0x000fe20008001205 */
[----:B------:R-:W-:Y:S01]  /*8f90*/  ULDC UR6, c[0x0][0x8e0] ;  /* 0x0002380000067ab9 */ /* 0x000fe20000000800 */
[----:B------:R-:W-:Y:S01]  /*8fa0*/  LOP3.LUT R15, R15, UR5, RZ, 0xc0, !PT ;  /* 0x000000050f0f7c12 */ /* 0x000fe2000f8ec0ff */
[----:B------:R-:W-:Y:S02]  /*8fb0*/  ULDC UR7, c[0x0][0x8b8] ;  /* 0x00022e0000077ab9 */ /* 0x000fe40000000800 */
[----:B------:R-:W-:Y:S02]  /*8fc0*/  IMAD.MOV R5, RZ, RZ, -R4 ;  /* 0x000000ffff057224 */ /* 0x000fe400078e0a04 */
[----:B------:R-:W-:Y:S01]  /*8fd0*/  IMAD R21, R4, UR18, R21 ;  /* 0x0000001204157c24 */ /* 0x000fe2000f8e0215 */
[----:B------:R-:W-:Y:S01]  /*8fe0*/  MOV R4, 0x1 ;  /* 0x0000000100047802 */ /* 0x000fe20000000f00 */
[----:B---3--:R-:W-:-:S02]  /*8ff0*/  @P0 IMAD R14, R22, R24, R11 ;  /* 0x00000018160e0224 */ /* 0x008fc400078e020b */
[----:B------:R-:W-:Y:S01]  /*9000*/  IMAD R20, R5, UR6, R20 ;  /* 0x0000000605147c24 */ /* 0x000fe2000f8e0214 */
[----:B------:R-:W-:Y:S01]  /*9010*/  ULDC UR6, c[0x0][0x8a8] ;  /* 0x00022a0000067ab9 */ /* 0x000fe20000000800 */
[----:B------:R-:W-:Y:S02]  /*9020*/  IMAD R14, R21, UR7, R14 ;  /* 0x00000007150e7c24 */ /* 0x000fe4000f8e020e */
[----:B------:R-:W-:-:S05]  /*9030*/  IMAD R5, R20, UR6, R15 ;  /* 0x0000000614057c24 */ /* 0x000fca000f8e020f */
[----:B------:R-:W-:Y:S02]  /*9040*/  SEL R7, R5, R14, !P0 ;  /* 0x0000000e05077207 */ /* 0x000fe40004000000 */
[----:B------:R-:W-:-:S07]  /*9050*/  SEL R20, R14, R5, !P0 ;  /* 0x000000050e147207 */ /* 0x000fce0004000000 */
.L_x_161:
[----:B------:R-:W-:Y:S05]  /*9060*/  BSYNC B1 ;  /* 0x0000000000017941 */ /* 0x000fea0003800000 */
.L_x_160:
[----:B------:R-:W-:-:S13]  /*9070*/  LOP3.LUT P0, RZ, R4, 0xff, RZ, 0xc0, !PT ;  /* 0x000000ff04ff7812 */ /* 0x000fda000780c0ff */
[----:B------:R-:W-:Y:S05]  /*9080*/  @P0 BRA `(.L_x_164) ;  /* 0xfffffff4004c0947 */ /* 0x000fea000383ffff */
[----:B------:R-:W-:Y:S05]  /*9090*/  BSYNC B0 ;  /* 0x0000000000007941 */ /* 0x000fea0003800000 */
.L_x_153:
[----:B------:R-:W-:-:S03]  /*90a0*/  UMOV UR6, 0xffffffff ;  /* 0xffffffff00067882 */ /* 0x000fc60000000000 */
[----:B------:R-:W-:Y:S05]  /*90b0*/  BRA.DIV UR6, `(.L_x_165) ;  /* 0x0000000e06407947 */ /* 0x000fea000b800000 */
[----:B------:R-:W-:-:S13]  /*90c0*/  ELECT P6, URZ, PT ;  /* 0x00000000003f782f */ /* 0x000fda00038c0000 */
.L_x_198:
[----:B------:R-:W-:Y:S04]  /*90d0*/  BSSY B0, `(.L_x_166) ;  /* 0x0000073000007945 */ /* 0x000fe80003800000 */
[----:B------:R-:W-:Y:S05]  /*90e0*/  @!P6 BRA `(.L_x_167) ;  /* 0x0000000400c4e947 */ /* 0x000fea0003800000 */
[----:B------:R-:W-:-:S04]  /*90f0*/  LOP3.LUT R19, R19, 0x2, RZ, 0xfc, !PT ;  /* 0x0000000213137812 */ /* 0x000fc800078efcff */
[----:B------:R-:W-:-:S13]  /*9100*/  ISETP.NE.AND P0, PT, R19, 0x3, PT ;  /* 0x000000031300780c */ /* 0x000fda0003f05270 */
[----:B------:R-:W-:Y:S05]  /*9110*/  @!P0 BRA `(.L_x_168) ;  /* 0x0000000000048947 */ /* 0x000fea0003800000 */
[----:B------:R-:W-:Y:S01]  /*9120*/  BPT.TRAP 0x1 ;  /* 0x000000040000795c */ /* 0x000fe20000300000 */
.L_x_168:
[----:B------:R-:W1:Y:S01]  /*9130*/  S2R R3, SR_CgaCtaId ;  /* 0x0000000000037919 */ /* 0x000e620000008800 */
[----:B------:R-:W-:-:S04]  /*9140*/  MOV R2, 0x400 ;  /* 0x0000040000027802 */ /* 0x000fc80000000f00 */
[----:B-1----:R-:W-:Y:S02]  /*9150*/  LEA R3, R3, R2, 0x18 ;  /* 0x0000000203037211 */ /* 0x002fe400078ec0ff */
[----:B------:R-:W-:-:S03]  /*9160*/  SHF.L.U32 R2, R0, 0x1f, RZ ;  /* 0x0000001f00027819 */ /* 0x000fc600000006ff */
[----:B------:R-:W-:-:S04]  /*9170*/  VIADD R3, R3, 0x60 ;  /* 0x0000006003037836 */ /* 0x000fc80000000000 */
[C---:B------:R-:W-:Y:S02]  /*9180*/  IMAD R7, R12.reuse, 0x8, R3 ;  /* 0x000000080c077824 */ /* 0x040fe400078e0203 */
[----:B------:R-:W-:Y:S02]  /*9190*/  VIADD R12, R12, 0x1 ;  /* 0x000000010c0c7836 */ /* 0x000fe40000000000 */
[----:B------:R-:W1:Y:S03]  /*91a0*/  SYNCS.PHASECHK.TRANS64.TRYWAIT P0, [R7+URZ], R2 ;  /* 0x00000002070075a7 */ /* 0x000e66000800017f */
[----:B------:R-:W-:-:S04]  /*91b0*/  ISETP.NE.AND P1, PT, R12, 0xc, PT ;  /* 0x0000000c0c00780c */ /* 0x000fc80003f25270 */
[----:B------:R-:W-:Y:S02]  /*91c0*/  SEL R5, RZ, 0x1, P1 ;  /* 0x00000001ff057807 */ /* 0x000fe40000800000 */
[----:B------:R-:W-:Y:S02]  /*91d0*/  SEL R12, R12, RZ, P1 ;  /* 0x000000ff0c0c7207 */ /* 0x000fe40000800000 */
[----:B------:R-:W-:-:S03]  /*91e0*/  LOP3.LUT R5, R0, R5, RZ, 0x3c, !PT ;  /* 0x0000000500057212 */ /* 0x000fc600078e3cff */
[----:B------:R-:W-:Y:S01]  /*91f0*/  IMAD R9, R12, 0x8, R3 ;  /* 0x000000080c097824 */ /* 0x000fe200078e0203 */
[----:B------:R-:W-:Y:S01]  /*9200*/  SHF.L.U32 R4, R5, 0x1f, RZ ;  /* 0x0000001f05047819 */ /* 0x000fe200000006ff */
[----:B-1----:R-:W-:Y:S06]  /*9210*/  @!P0 BRA `(.L_x_169) ;  /* 0x0000000c00088947 */ /* 0x002fec0003800000 */
.L_x_199:
[----:B------:R-:W2:Y:S01]  /*9220*/  SYNCS.PHASECHK.TRANS64.TRYWAIT P0, [R9+URZ], R4 ;  /* 0x00000004090075a7 */ /* 0x000ea2000800017f */
[----:B------:R-:W-:-:S05]  /*9230*/  VIADD R0, R12, 0x1 ;  /* 0x000000010c007836 */ /* 0x000fca0000000000 */
[----:B------:R-:W-:-:S04]  /*9240*/  ISETP.NE.AND P1, PT, R0, 0xc, PT ;  /* 0x0000000c0000780c */ /* 0x000fc80003f25270 */
[----:B-1----:R-:W-:Y:S02]  /*9250*/  SEL R2, RZ, 0x1, P1 ;  /* 0x00000001ff027807 */ /* 0x002fe40000800000 */
[----:B------:R-:W-:Y:S02]  /*9260*/  SEL R0, R0, RZ, P1 ;  /* 0x000000ff00007207 */ /* 0x000fe40000800000 */
[----:B------:R-:W-:-:S03]  /*9270*/  LOP3.LUT R7, R5, R2, RZ, 0x3c, !PT ;  /* 0x0000000205077212 */ /* 0x000fc600078e3cff */
[----:B------:R-:W-:Y:S01]  /*9280*/  IMAD R6, R0, 0x8, R3 ;  /* 0x0000000800067824 */ /* 0x000fe200078e0203 */
[----:B------:R-:W-:Y:S01]  /*9290*/  SHF.L.U32 R5, R7, 0x1f, RZ ;  /* 0x0000001f07057819 */ /* 0x000fe200000006ff */
[----:B--2---:R-:W-:Y:S06]  /*92a0*/  @!P0 BRA `(.L_x_170) ;  /* 0x0000000800f88947 */ /* 0x004fec0003800000 */
.L_x_200:
[----:B------:R-:W2:Y:S01]  /*92b0*/  SYNCS.PHASECHK.TRANS64.TRYWAIT P0, [R6+URZ], R5 ;  /* 0x00000005060075a7 */ /* 0x000ea2000800017f */
[----:B------:R-:W-:-:S04]  /*92c0*/  IADD3 R0, R0, 0x1, RZ ;  /* 0x0000000100007810 */ /* 0x000fc80007ffe0ff */
[----:B------:R-:W-:-:S04]  /*92d0*/  ISETP.NE.AND P1, PT, R0, 0xc, PT ;  /* 0x0000000c0000780c */ /* 0x000fc80003f25270 */
[----:B------:R-:W-:Y:S02]  /*92e0*/  SEL R2, RZ, 0x1, P1 ;  /* 0x00000001ff027807 */ /* 0x000fe40000800000 */
[----:B------:R-:W-:Y:S02]  /*92f0*/  SEL R0, R0, RZ, P1 ;  /* 0x000000ff00007207 */ /* 0x000fe40000800000 */
[----:B------:R-:W-:-:S03]  /*9300*/  LOP3.LUT R7, R7, R2, RZ, 0x3c, !PT ;  /* 0x0000000207077212 */ /* 0x000fc600078e3cff */
[----:B-1----:R-:W-:Y:S01]  /*9310*/  IMAD R9, R0, 0x8, R3 ;  /* 0x0000000800097824 */ /* 0x002fe200078e0203 */
[----:B------:R-:W-:Y:S01]  /*9320*/  SHF.L.U32 R4, R7, 0x1f, RZ ;  /* 0x0000001f07047819 */ /* 0x000fe200000006ff */
[----:B--2---:R-:W-:Y:S06]  /*9330*/  @!P0 BRA `(.L_x_171) ;  /* 0x0000000800e88947 */ /* 0x004fec0003800000 */
.L_x_201:
[----:B------:R-:W2:Y:S01]  /*9340*/  SYNCS.PHASECHK.TRANS64.TRYWAIT P0, [R9+URZ], R4 ;  /* 0x00000004090075a7 */ /* 0x000ea2000800017f */
[----:B------:R-:W-:-:S05]  /*9350*/  VIADD R0, R0, 0x1 ;  /* 0x0000000100007836 */ /* 0x000fca0000000000 */
[----:B------:R-:W-:-:S04]  /*9360*/  ISETP.NE.AND P1, PT, R0, 0xc, PT ;  /* 0x0000000c0000780c */ /* 0x000fc80003f25270 */
[----:B------:R-:W-:Y:S02]  /*9370*/  SEL R2, RZ, 0x1, P1 ;  /* 0x00000001ff027807 */ /* 0x000fe40000800000 */
[----:B------:R-:W-:Y:S02]  /*9380*/  SEL R0, R0, RZ, P1 ;  /* 0x000000ff00007207 */ /* 0x000fe40000800000 */
[----:B------:R-:W-:-:S03]  /*9390*/  LOP3.LUT R7, R7, R2, RZ, 0x3c, !PT ;  /* 0x0000000207077212 */ /* 0x000fc600078e3cff */
[----:B-1----:R-:W-:Y:S01]  /*93a0*/  IMAD R6, R0, 0x8, R3 ;  /* 0x0000000800067824 */ /* 0x002fe200078e0203 */
[----:B------:R-:W-:Y:S01]  /*93b0*/  SHF.L.U32 R5, R7, 0x1f, RZ ;  /* 0x0000001f07057819 */ /* 0x000fe200000006ff */
[----:B--2---:R-:W-:Y:S06]  /*93c0*/  @!P0 BRA `(.L_x_172) ;  /* 0x0000000800d88947 */ /* 0x004fec0003800000 */
.L_x_202:
        /* <DEDUP_REMOVED lines=9> */
.L_x_203:
[----:B------:R-:W2:Y:S01]  /*9460*/  SYNCS.PHASECHK.TRANS64.TRYWAIT P0, [R9+URZ], R4 ;  /* 0x00000004090075a7 */ /* 0x000ea2000800017f */
[----:B------:R-:W-:-:S05]  /*9470*/  VIADD R0, R0, 0x1 ;  /* 0x0000000100007836 */ /* 0x000fca0000000000 */
[----:B------:R-:W-:-:S04]  /*9480*/  ISETP.NE.AND P1, PT, R0, 0xc, PT ;  /* 0x0000000c0000780c */ /* 0x000fc80003f25270 */
[----:B------:R-:W-:Y:S02]  /*9490*/  SEL R2, RZ, 0x1, P1 ;  /* 0x00000001ff027807 */ /* 0x000fe40000800000 */
[----:B------:R-:W-:Y:S02]  /*94a0*/  SEL R0, R0, RZ, P1 ;  /* 0x000000ff00007207 */ /* 0x000fe40000800000 */
[----:B------:R-:W-:Y:S02]  /*94b0*/  LOP3.LUT R7, R7, R2, RZ, 0x3c, !PT ;  /* 0x0000000207077212 */ /* 0x000fe400078e3cff */
[----:B-1----:R-:W-:Y:S02]  /*94c0*/  LEA R6, R0, R3, 0x3 ;  /* 0x0000000300067211 */ /* 0x002fe400078e18ff */
[----:B------:R-:W-:Y:S01]  /*94d0*/  SHF.L.U32 R5, R7, 0x1f, RZ ;  /* 0x0000001f07057819 */ /* 0x000fe200000006ff */
[----:B--2---:R-:W-:Y:S06]  /*94e0*/  @!P0 BRA `(.L_x_174) ;  /* 0x0000000800b88947 */ /* 0x004fec0003800000 */
.L_x_204:
        /* <DEDUP_REMOVED lines=9> */
.L_x_205:
        /* <DEDUP_REMOVED lines=9> */
.L_x_206:
        /* <DEDUP_REMOVED lines=9> */
.L_x_207:
        /* <DEDUP_REMOVED lines=9> */
.L_x_208:
[----:B------:R-:W2:Y:S01]  /*9730*/  SYNCS.PHASECHK.TRANS64.TRYWAIT P0, [R6+URZ], R5 ;  /* 0x00000005060075a7 */ /* 0x000ea2000800017f */
[----:B------:R-:W-:-:S05]  /*9740*/  VIADD R0, R0, 0x1 ;  /* 0x0000000100007836 */ /* 0x000fca0000000000 */
[----:B------:R-:W-:-:S04]  /*9750*/  ISETP.NE.AND P1, PT, R0, 0xc, PT ;  /* 0x0000000c0000780c */ /* 0x000fc80003f25270 */
[----:B------:R-:W-:Y:S02]  /*9760*/  SEL R2, RZ, 0x1, P1 ;  /* 0x00000001ff027807 */ /* 0x000fe40000800000 */
[----:B------:R-:W-:Y:S02]  /*9770*/  SEL R0, R0, RZ, P1 ;  /* 0x000000ff00007207 */ /* 0x000fe40000800000 */
[----:B------:R-:W-:Y:S01]  /*9780*/  LOP3.LUT R2, R7, R2, RZ, 0x3c, !PT ;  /* 0x0000000207027212 */ /* 0x000fe200078e3cff */
[----:B--2---:R-:W-:Y:S06]  /*9790*/  @!P0 BRA `(.L_x_179) ;  /* 0x0000000800708947 */ /* 0x004fec0003800000 */
.L_x_209:
[----:B------:R-:W-:Y:S01]  /*97a0*/  IMAD R3, R0, 0x8, R3 ;  /* 0x0000000800037824 */ /* 0x000fe200078e0203 */
[----:B------:R-:W-:-:S07]  /*97b0*/  SHF.L.U32 R0, R2, 0x1f, RZ ;  /* 0x0000001f02007819 */ /* 0x000fce00000006ff */
.L_x_180:
[----:B---3--:R3:W4:Y:S02]  /*97c0*/  SYNCS.PHASECHK.TRANS64.TRYWAIT P0, [R3+URZ], R0 ;  /* 0x00000000030075a7 */ /* 0x008724000800017f */
[----:B----4-:R-:W-:Y:S05]  /*97d0*/  @!P0 NANOSLEEP.SYNCS 0x989680 ;  /* 0x009896800000895d */ /* 0x010fea0003900000 */
[----:B------:R-:W4:Y:S02]  /*97e0*/  @!P0 SYNCS.PHASECHK.TRANS64 P0, [R3+URZ], R0 ;  /* 0x00000000030085a7 */ /* 0x000f24000800007f */
[----:B----4-:R-:W-:Y:S05]  /*97f0*/  @!P0 BRA `(.L_x_180) ;  /* 0xfffffffc00f08947 */ /* 0x010fea000383ffff */
.L_x_167:
[----:B------:R-:W-:Y:S05]  /*9800*/  BSYNC B0 ;  /* 0x0000000000007941 */ /* 0x000fea0003800000 */
.L_x_166:
[----:B------:R-:W-:Y:S05]  /*9810*/  EXIT ;  /* 0x000000000000794d */ /* 0x000fea0003800000 */
.L_x_24:
[----:B----4-:R-:W-:-:S04]  /*9820*/  IMAD.U32 R3, RZ, RZ, UR5 ;  /* 0x00000005ff037e24 */ /* 0x010fc8000f8e00ff */
[----:B------:R4:W1:Y:S03]  /*9830*/  SYNCS.PHASECHK.TRANS64.TRYWAIT P0, [R3+URZ], R0 ;  /* 0x00000000030075a7 */ /* 0x000866000800017f */
[----:B-1----:R-:W-:Y:S05]  /*9840*/  @!P0 NANOSLEEP.SYNCS 0x989680 ;  /* 0x009896800000895d */ /* 0x002fea0003900000 */
[----:B------:R-:W1:Y:S02]  /*9850*/  @!P0 SYNCS.PHASECHK.TRANS64 P0, [R3+URZ], R0 ;  /* 0x00000000030085a7 */ /* 0x000e64000800007f */
[----:B-1----:R-:W-:Y:S05]  /*9860*/  @!P0 BRA `(.L_x_24) ;  /* 0xfffffffc00ec8947 */ /* 0x002fea000383ffff */
[----:B------:R-:W-:Y:S05]  /*9870*/  BRA `(.L_x_23) ;  /* 0xffffff8400687947 */ /* 0x000fea000383ffff */
.L_x_30:
[----:B--2---:R-:W-:-:S04]  /*9880*/  IMAD.U32 R5, RZ, RZ, UR8 ;  /* 0x00000008ff057e24 */ /* 0x004fc8000f8e00ff */
[----:B------:R2:W3:Y:S03]  /*9890*/  SYNCS.PHASECHK.TRANS64.TRYWAIT P0, [R5+URZ], R4 ;  /* 0x00000004050075a7 */ /* 0x0004e6000800017f */
[----:B---3--:R-:W-:Y:S05]  /*98a0*/  @!P0 NANOSLEEP.SYNCS 0x989680 ;  /* 0x009896800000895d */ /* 0x008fea0003900000 */
[----:B------:R-:W3:Y:S02]  /*98b0*/  @!P0 SYNCS.PHASECHK.TRANS64 P0, [R5+URZ], R4 ;  /* 0x00000004050085a7 */ /* 0x000ee4000800007f */
[----:B---3--:R-:W-:Y:S05]  /*98c0*/  @!P0 BRA `(.L_x_30) ;  /* 0xfffffffc00ec8947 */ /* 0x008fea000383ffff */
[----:B------:R-:W-:Y:S05]  /*98d0*/  BRA `(.L_x_29) ;  /* 0xffffff8c00a87947 */ /* 0x000fea000383ffff */
.L_x_58:
[----:B-1----:R1:W2:Y:S02]  /*98e0*/  SYNCS.PHASECHK.TRANS64.TRYWAIT P0, [R20+URZ+0xc0], R5 ;  /* 0x0000c005140075a7 */ /* 0x0022a4000800017f */
[----:B--2---:R-:W-:Y:S05]  /*98f0*/  @!P0 NANOSLEEP.SYNCS 0x989680 ;  /* 0x009896800000895d */ /* 0x004fea0003900000 */
[----:B------:R-:W2:Y:S02]  /*9900*/  @!P0 SYNCS.PHASECHK.TRANS64 P0, [R20+URZ+0xc0], R5 ;  /* 0x0000c005140085a7 */ /* 0x000ea4000800007f */
[----:B--2---:R-:W-:Y:S05]  /*9910*/  @!P0 BRA `(.L_x_58) ;  /* 0xfffffffc00f08947 */ /* 0x004fea000383ffff */
[----:B------:R-:W-:Y:S05]  /*9920*/  BRA `(.L_x_181) ;  /* 0xffffffa400e07947 */ /* 0x000fea000383ffff */
.L_x_69:
[----:B-1----:R1:W2:Y:S02]  /*9930*/  SYNCS.PHASECHK.TRANS64.TRYWAIT P2, [R21+URZ+0xc0], R14 ;  /* 0x0000c00e150075a7 */ /* 0x0022a4000804017f */
[----:B--2---:R-:W-:Y:S05]  /*9940*/  @!P2 NANOSLEEP.SYNCS 0x989680 ;  /* 0x009896800000a95d */ /* 0x004fea0003900000 */
[----:B------:R-:W2:Y:S02]  /*9950*/  @!P2 SYNCS.PHASECHK.TRANS64 P2, [R21+URZ+0xc0], R14 ;  /* 0x0000c00e1500a5a7 */ /* 0x000ea4000804007f */
[----:B--2---:R-:W-:Y:S05]  /*9960*/  @!P2 BRA `(.L_x_69) ;  /* 0xfffffffc00f0a947 */ /* 0x004fea000383ffff */
[----:B------:R-:W-:Y:S05]  /*9970*/  BRA `(.L_x_182) ;  /* 0xffffffb000787947 */ /* 0x000fea000383ffff */
.L_x_80:
[----:B-1----:R1:W2:Y:S02]  /*9980*/  SYNCS.PHASECHK.TRANS64.TRYWAIT P2, [R15+URZ+0xc0], R14 ;  /* 0x0000c00e0f0075a7 */ /* 0x0022a4000804017f */
[----:B--2---:R-:W-:Y:S05]  /*9990*/  @!P2 NANOSLEEP.SYNCS 0x989680 ;  /* 0x009896800000a95d */ /* 0x004fea0003900000 */
[----:B------:R-:W2:Y:S02]  /*99a0*/  @!P2 SYNCS.PHASECHK.TRANS64 P2, [R15+URZ+0xc0], R14 ;  /* 0x0000c00e0f00a5a7 */ /* 0x000ea4000804007f */
[----:B--2---:R-:W-:Y:S05]  /*99b0*/  @!P2 BRA `(.L_x_80) ;  /* 0xfffffffc00f0a947 */ /* 0x004fea000383ffff */
[----:B------:R-:W-:Y:S05]  /*99c0*/  BRA `(.L_x_183) ;  /* 0xffffffb800987947 */ /* 0x000fea000383ffff */
.L_x_91:
[----:B-1----:R1:W2:Y:S02]  /*99d0*/  SYNCS.PHASECHK.TRANS64.TRYWAIT P2, [R14+URZ+0xc0], R13 ;  /* 0x0000c00d0e0075a7 */ /* 0x0022a4000804017f */
[----:B--2---:R-:W-:Y:S05]  /*99e0*/  @!P2 NANOSLEEP.SYNCS 0x989680 ;  /* 0x009896800000a95d */ /* 0x004fea0003900000 */
[----:B------:R-:W2:Y:S02]  /*99f0*/  @!P2 SYNCS.PHASECHK.TRANS64 P2, [R14+URZ+0xc0], R13 ;  /* 0x0000c00d0e00a5a7 */ /* 0x000ea4000804007f */
[----:B--2---:R-:W-:Y:S05]  /*9a00*/  @!P2 BRA `(.L_x_91) ;  /* 0xfffffffc00f0a947 */ /* 0x004fea000383ffff */
[----:B------:R-:W-:Y:S05]  /*9a10*/  BRA `(.L_x_184) ;  /* 0xffffffc000b87947 */ /* 0x000fea000383ffff */
.L_x_107:
[----:B-1----:R-:W-:-:S04]  /*9a20*/  IMAD.U32 R6, RZ, RZ, UR4 ;  /* 0x00000004ff067e24 */ /* 0x002fc8000f8e00ff */
[----:B------:R1:W2:Y:S03]  /*9a30*/  SYNCS.PHASECHK.TRANS64.TRYWAIT P0, [R6+URZ+0x108], R3 ;  /* 0x00010803060075a7 */ /* 0x0002a6000800017f */
[----:B--2---:R-:W-:Y:S05]  /*9a40*/  @!P0 NANOSLEEP.SYNCS 0x989680 ;  /* 0x009896800000895d */ /* 0x004fea0003900000 */
[----:B------:R-:W2:Y:S02]  /*9a50*/  @!P0 SYNCS.PHASECHK.TRANS64 P0, [R6+URZ+0x108], R3 ;  /* 0x00010803060085a7 */ /* 0x000ea4000800007f */
[----:B--2---:R-:W-:Y:S05]  /*9a60*/  @!P0 BRA `(.L_x_107) ;  /* 0xfffffffc00ec8947 */ /* 0x004fea000383ffff */
[----:B------:R-:W-:Y:S05]  /*9a70*/  BRA `(.L_x_106) ;  /* 0xffffffd400e47947 */ /* 0x000fea000383ffff */
.L_x_116:
[----:B-1----:R-:W-:-:S04]  /*9a80*/  MOV R5, UR4 ;  /* 0x0000000400057c02 */ /* 0x002fc80008000f00 */
[----:B------:R1:W2:Y:S03]  /*9a90*/  SYNCS.PHASECHK.TRANS64.TRYWAIT P1, [R5+URZ+0xe0], R4 ;  /* 0x0000e004050075a7 */ /* 0x0002a6000802017f */
[----:B--2---:R-:W-:Y:S05]  /*9aa0*/  @!P1 NANOSLEEP.SYNCS 0x989680 ;  /* 0x009896800000995d */ /* 0x004fea0003900000 */
[----:B------:R-:W2:Y:S02]  /*9ab0*/  @!P1 SYNCS.PHASECHK.TRANS64 P1, [R5+URZ+0xe0], R4 ;  /* 0x0000e004050095a7 */ /* 0x000ea4000802007f */
[----:B--2---:R-:W-:Y:S05]  /*9ac0*/  @!P1 BRA `(.L_x_116) ;  /* 0xfffffffc00ec9947 */ /* 0x004fea000383ffff */
[----:B------:R-:W-:Y:S05]  /*9ad0*/  BRA `(.L_x_185) ;  /* 0xffffffd800cc7947 */ /* 0x000fea000383ffff */
.L_x_122:
[----:B-12---:R-:W-:-:S04]  /*9ae0*/  IMAD.U32 R5, RZ, RZ, UR4 ;  /* 0x00000004ff057e24 */ /* 0x006fc8000f8e00ff */
[----:B------:R1:W2:Y:S03]  /*9af0*/  SYNCS.PHASECHK.TRANS64.TRYWAIT P1, [R5+URZ+0xe8], R4 ;  /* 0x0000e804050075a7 */ /* 0x0002a6000802017f */
[----:B--2---:R-:W-:Y:S05]  /*9b00*/  @!P1 NANOSLEEP.SYNCS 0x989680 ;  /* 0x009896800000995d */ /* 0x004fea0003900000 */
[----:B------:R-:W2:Y:S02]  /*9b10*/  @!P1 SYNCS.PHASECHK.TRANS64 P1, [R5+URZ+0xe8], R4 ;  /* 0x0000e804050095a7 */ /* 0x000ea4000802007f */
[----:B--2---:R-:W-:Y:S05]  /*9b20*/  @!P1 BRA `(.L_x_122) ;  /* 0xfffffffc00ec9947 */ /* 0x004fea000383ffff */
[----:B------:R-:W-:Y:S05]  /*9b30*/  BRA `(.L_x_186) ;  /* 0xffffffdc00147947 */ /* 0x000fea000383ffff */
.L_x_128:
[----:B-123--:R-:W-:-:S04]  /*9b40*/  IMAD.U32 R5, RZ, RZ, UR4 ;  /* 0x00000004ff057e24 */ /* 0x00efc8000f8e00ff */
[----:B------:R1:W2:Y:S03]  /*9b50*/  SYNCS.PHASECHK.TRANS64.TRYWAIT P1, [R5+URZ+0xf0], R4 ;  /* 0x0000f004050075a7 */ /* 0x0002a6000802017f */
[----:B--2---:R-:W-:Y:S05]  /*9b60*/  @!P1 NANOSLEEP.SYNCS 0x989680 ;  /* 0x009896800000995d */ /* 0x004fea0003900000 */
[----:B------:R-:W2:Y:S02]  /*9b70*/  @!P1 SYNCS.PHASECHK.TRANS64 P1, [R5+URZ+0xf0], R4 ;  /* 0x0000f004050095a7 */ /* 0x000ea4000802007f */
[----:B--2---:R-:W-:Y:S05]  /*9b80*/  @!P1 BRA `(.L_x_128) ;  /* 0xfffffffc00ec9947 */ /* 0x004fea000383ffff */
[----:B------:R-:W-:Y:S05]  /*9b90*/  BRA `(.L_x_187) ;  /* 0xffffffdc00647947 */ /* 0x000fea000383ffff */
.L_x_134:
[----:B-1234-:R-:W-:-:S04]  /*9ba0*/  IMAD.U32 R5, RZ, RZ, UR4 ;  /* 0x00000004ff057e24 */ /* 0x01efc8000f8e00ff */
[----:B------:R1:W2:Y:S03]  /*9bb0*/  SYNCS.PHASECHK.TRANS64.TRYWAIT P1, [R5+URZ+0xf8], R4 ;  /* 0x0000f804050075a7 */ /* 0x0002a6000802017f */
[----:B--2---:R-:W-:Y:S05]  /*9bc0*/  @!P1 NANOSLEEP.SYNCS 0x989680 ;  /* 0x009896800000995d */ /* 0x004fea0003900000 */
[----:B------:R-:W2:Y:S02]  /*9bd0*/  @!P1 SYNCS.PHASECHK.TRANS64 P1, [R5+URZ+0xf8], R4 ;  /* 0x0000f804050095a7 */ /* 0x000ea4000802007f */
[----:B--2---:R-:W-:Y:S05]  /*9be0*/  @!P1 BRA `(.L_x_134) ;  /* 0xfffffffc00ec9947 */ /* 0x004fea000383ffff */
[----:B------:R-:W-:Y:S05]  /*9bf0*/  BRA `(.L_x_188) ;  /* 0xffffffdc00b47947 */ /* 0x000fea000383ffff */
.L_x_146:
[----:B-1----:R1:W2:Y:S02]  /*9c00*/  SYNCS.PHASECHK.TRANS64.TRYWAIT P0, [R5+URZ+0xe0], R0 ;  /* 0x0000e000050075a7 */ /* 0x0022a4000800017f */
[----:B--2---:R-:W-:Y:S05]  /*9c10*/  @!P0 NANOSLEEP.SYNCS 0x989680 ;  /* 0x009896800000895d */ /* 0x004fea0003900000 */
[----:B------:R-:W2:Y:S02]  /*9c20*/  @!P0 SYNCS.PHASECHK.TRANS64 P0, [R5+URZ+0xe0], R0 ;  /* 0x0000e000050085a7 */ /* 0x000ea4000800007f */
[----:B--2---:R-:W-:Y:S05]  /*9c30*/  @!P0 BRA `(.L_x_146) ;  /* 0xfffffffc00f08947 */ /* 0x004fea000383ffff */
[----:B------:R-:W-:Y:S05]  /*9c40*/  BRA `(.L_x_189) ;  /* 0xffffffe400b07947 */ /* 0x000fea000383ffff */
.L_x_148:
[----:B--2---:R2:W3:Y:S02]  /*9c50*/  SYNCS.PHASECHK.TRANS64.TRYWAIT P0, [R5+URZ+0xe8], R0 ;  /* 0x0000e800050075a7 */ /* 0x0044e4000800017f */
[----:B---3--:R-:W-:Y:S05]  /*9c60*/  @!P0 NANOSLEEP.SYNCS 0x989680 ;  /* 0x009896800000895d */ /* 0x008fea0003900000 */
[----:B------:R-:W3:Y:S02]  /*9c70*/  @!P0 SYNCS.PHASECHK.TRANS64 P0, [R5+URZ+0xe8], R0 ;  /* 0x0000e800050085a7 */ /* 0x000ee4000800007f */
[----:B---3--:R-:W-:Y:S05]  /*9c80*/  @!P0 BRA `(.L_x_148) ;  /* 0xfffffffc00f08947 */ /* 0x008fea000383ffff */
[----:B------:R-:W-:Y:S05]  /*9c90*/  BRA `(.L_x_190) ;  /* 0xffffffe400ac7947 */ /* 0x000fea000383ffff */
.L_x_150:
[----:B---3--:R3:W4:Y:S02]  /*9ca0*/  SYNCS.PHASECHK.TRANS64.TRYWAIT P0, [R5+URZ+0xf0], R0 ;  /* 0x0000f000050075a7 */ /* 0x008724000800017f */
[----:B----4-:R-:W-:Y:S05]  /*9cb0*/  @!P0 NANOSLEEP.SYNCS 0x989680 ;  /* 0x009896800000895d */ /* 0x010fea0003900000 */
[----:B------:R-:W4:Y:S02]  /*9cc0*/  @!P0 SYNCS.PHASECHK.TRANS64 P0, [R5+URZ+0xf0], R0 ;  /* 0x0000f000050085a7 */ /* 0x000f24000800007f */
[----:B----4-:R-:W-:Y:S05]  /*9cd0*/  @!P0 BRA `(.L_x_150) ;  /* 0xfffffffc00f08947 */ /* 0x010fea000383ffff */
[----:B------:R-:W-:Y:S05]  /*9ce0*/  BRA `(.L_x_191) ;  /* 0xffffffe400a87947 */ /* 0x000fea000383ffff */
.L_x_154:
[----:B------:R-:W-:Y:S01]  /*9cf0*/  BSSY B1, `(.L_x_192) ;  /* 0x0000006000017945 */ /* 0x000fe20003800000 */
[----:B------:R-:W-:-:S07]  /*9d00*/  IMAD.MOV.U32 R15, RZ, RZ, -0x1 ;  /* 0xffffffffff0f7424 */ /* 0x000fce00078e00ff */
[----:B------:R-:W-:Y:S05]  /*9d10*/  WARPSYNC.COLLECTIVE R15, `(.L_x_193) ;  /* 0x000000000f0c7348 */ /* 0x000fea0003c00000 */
[----:B------:R-:W-:Y:S02]  /*9d20*/  ELECT P6, UR62, PT ;  /* 0x00000000003e782f */ /* 0x000fe400038c0000 */
[----:B------:R-:W-:Y:S01]  /*9d30*/  MOV R14, UR62 ;  /* 0x0000003e000e7c02 */ /* 0x000fe20008000f00 */
[----:B------:R-:W-:Y:S10]  /*9d40*/  ENDCOLLECTIVE ;  /* 0x000000000000791b */ /* 0x000ff40003800000 */
.L_x_193:
[----:B------:R-:W-:Y:S05]  /*9d50*/  BSYNC B1 ;  /* 0x0000000000017941 */ /* 0x000fea0003800000 */
.L_x_192:
[----:B------:R-:W-:Y:S05]  /*9d60*/  BRA `(.L_x_194) ;  /* 0xffffffe800207947 */ /* 0x000fea000383ffff */
.L_x_157:
[----:B-1----:R1:W2:Y:S02]  /*9d70*/  SYNCS.PHASECHK.TRANS64.TRYWAIT P0, [R14+URZ+0x60], R7 ;  /* 0x000060070e0075a7 */ /* 0x0022a4000800017f */
[----:B--2---:R-:W-:Y:S05]  /*9d80*/  @!P0 NANOSLEEP.SYNCS 0x989680 ;  /* 0x009896800000895d */ /* 0x004fea0003900000 */
[----:B------:R-:W2:Y:S02]  /*9d90*/  @!P0 SYNCS.PHASECHK.TRANS64 P0, [R14+URZ+0x60], R7 ;  /* 0x000060070e0085a7 */ /* 0x000ea4000800007f */
[----:B--2---:R-:W-:Y:S05]  /*9da0*/  @!P0 BRA `(.L_x_157) ;  /* 0xfffffffc00f08947 */ /* 0x004fea000383ffff */
[----:B------:R-:W-:Y:S05]  /*9db0*/  BRA `(.L_x_195) ;  /* 0xffffffe800587947 */ /* 0x000fea000383ffff */
.L_x_165:
[----:B------:R-:W-:Y:S01]  /*9dc0*/  BSSY B0, `(.L_x_196) ;  /* 0x0000006000007945 */ /* 0x000fe20003800000 */
[----:B------:R-:W-:-:S07]  /*9dd0*/  IMAD.MOV.U32 R15, RZ, RZ, -0x1 ;  /* 0xffffffffff0f7424 */ /* 0x000fce00078e00ff */
[----:B------:R-:W-:Y:S05]  /*9de0*/  WARPSYNC.COLLECTIVE R15, `(.L_x_197) ;  /* 0x000000000f0c7348 */ /* 0x000fea0003c00000 */
[----:B------:R-:W-:Y:S02]  /*9df0*/  ELECT P6, UR62, PT ;  /* 0x00000000003e782f */ /* 0x000fe400038c0000 */
[----:B------:R-:W-:Y:S01]  /*9e00*/  MOV R14, UR62 ;  /* 0x0000003e000e7c02 */ /* 0x000fe20008000f00 */
[----:B------:R-:W-:Y:S10]  /*9e10*/  ENDCOLLECTIVE ;  /* 0x000000000000791b */ /* 0x000ff40003800000 */
.L_x_197:
[----:B------:R-:W-:Y:S05]  /*9e20*/  BSYNC B0 ;  /* 0x0000000000007941 */ /* 0x000fea0003800000 */
.L_x_196:
[----:B------:R-:W-:Y:S05]  /*9e30*/  BRA `(.L_x_198) ;  /* 0xfffffff000a47947 */ /* 0x000fea000383ffff */
.L_x_169:
[----:B-1----:R1:W2:Y:S02]  /*9e40*/  SYNCS.PHASECHK.TRANS64.TRYWAIT P0, [R7+URZ], R2 ;  /* 0x00000002070075a7 */ /* 0x0022a4000800017f */
[----:B--2---:R-:W-:Y:S05]  /*9e50*/  @!P0 NANOSLEEP.SYNCS 0x989680 ;  /* 0x009896800000895d */ /* 0x004fea0003900000 */
[----:B------:R-:W2:Y:S02]  /*9e60*/  @!P0 SYNCS.PHASECHK.TRANS64 P0, [R7+URZ], R2 ;  /* 0x00000002070085a7 */ /* 0x000ea4000800007f */
[----:B--2---:R-:W-:Y:S05]  /*9e70*/  @!P0 BRA `(.L_x_169) ;  /* 0xfffffffc00f08947 */ /* 0x004fea000383ffff */
[----:B------:R-:W-:Y:S05]  /*9e80*/  BRA `(.L_x_199) ;  /* 0xfffffff000e47947 */ /* 0x000fea000383ffff */
.L_x_170:
[----:B-1----:R1:W2:Y:S02]  /*9e90*/  SYNCS.PHASECHK.TRANS64.TRYWAIT P0, [R9+URZ], R4 ;  /* 0x00000004090075a7 */ /* 0x0022a4000800017f */
[----:B--2---:R-:W-:Y:S05]  /*9ea0*/  @!P0 NANOSLEEP.SYNCS 0x989680 ;  /* 0x009896800000895d */ /* 0x004fea0003900000 */
[----:B------:R-:W2:Y:S02]  /*9eb0*/  @!P0 SYNCS.PHASECHK.TRANS64 P0, [R9+URZ], R4 ;  /* 0x00000004090085a7 */ /* 0x000ea4000800007f */
[----:B--2---:R-:W-:Y:S05]  /*9ec0*/  @!P0 BRA `(.L_x_170) ;  /* 0xfffffffc00f08947 */ /* 0x004fea000383ffff */
[----:B------:R-:W-:Y:S05]  /*9ed0*/  BRA `(.L_x_200) ;  /* 0xfffffff000f47947 */ /* 0x000fea000383ffff */
.L_x_171:
[----:B-1----:R1:W2:Y:S02]  /*9ee0*/  SYNCS.PHASECHK.TRANS64.TRYWAIT P0, [R6+URZ], R5 ;  /* 0x00000005060075a7 */ /* 0x0022a4000800017f */
[----:B--2---:R-:W-:Y:S05]  /*9ef0*/  @!P0 NANOSLEEP.SYNCS 0x989680 ;  /* 0x009896800000895d */ /* 0x004fea0003900000 */
[----:B------:R-:W2:Y:S02]  /*9f00*/  @!P0 SYNCS.PHASECHK.TRANS64 P0, [R6+URZ], R5 ;  /* 0x00000005060085a7 */ /* 0x000ea4000800007f */
[----:B--2---:R-:W-:Y:S05]  /*9f10*/  @!P0 BRA `(.L_x_171) ;  /* 0xfffffffc00f08947 */ /* 0x004fea000383ffff */
[----:B------:R-:W-:Y:S05]  /*9f20*/  BRA `(.L_x_201) ;  /* 0xfffffff400047947 */ /* 0x000fea000383ffff */
.L_x_172:
[----:B-1----:R1:W2:Y:S02]  /*9f30*/  SYNCS.PHASECHK.TRANS64.TRYWAIT P0, [R9+URZ], R4 ;  /* 0x00000004090075a7 */ /* 0x0022a4000800017f */
[----:B--2---:R-:W-:Y:S05]  /*9f40*/  @!P0 NANOSLEEP.SYNCS 0x989680 ;  /* 0x009896800000895d */ /* 0x004fea0003900000 */
[----:B------:R-:W2:Y:S02]  /*9f50*/  @!P0 SYNCS.PHASECHK.TRANS64 P0, [R9+URZ], R4 ;  /* 0x00000004090085a7 */ /* 0x000ea4000800007f */
[----:B--2---:R-:W-:Y:S05]  /*9f60*/  @!P0 BRA `(.L_x_172) ;  /* 0xfffffffc00f08947 */ /* 0x004fea000383ffff */
[----:B------:R-:W-:Y:S05]  /*9f70*/  BRA `(.L_x_202) ;  /* 0xfffffff400147947 */ /* 0x000fea000383ffff */
.L_x_173:
[----:B-1----:R1:W2:Y:S02]  /*9f80*/  SYNCS.PHASECHK.TRANS64.TRYWAIT P0, [R6+URZ], R5 ;  /* 0x00000005060075a7 */ /* 0x0022a4000800017f */
[----:B--2---:R-:W-:Y:S05]  /*9f90*/  @!P0 NANOSLEEP.SYNCS 0x989680 ;  /* 0x009896800000895d */ /* 0x004fea0003900000 */
[----:B------:R-:W2:Y:S02]  /*9fa0*/  @!P0 SYNCS.PHASECHK.TRANS64 P0, [R6+URZ], R5 ;  /* 0x00000005060085a7 */ /* 0x000ea4000800007f */
[----:B--2---:R-:W-:Y:S05]  /*9fb0*/  @!P0 BRA `(.L_x_173) ;  /* 0xfffffffc00f08947 */ /* 0x004fea000383ffff */
[----:B------:R-:W-:Y:S05]  /*9fc0*/  BRA `(.L_x_203) ;  /* 0xfffffff400247947 */ /* 0x000fea000383ffff */
.L_x_174:
[----:B-1----:R1:W2:Y:S02]  /*9fd0*/  SYNCS.PHASECHK.TRANS64.TRYWAIT P0, [R9+URZ], R4 ;  /* 0x00000004090075a7 */ /* 0x0022a4000800017f */
[----:B--2---:R-:W-:Y:S05]  /*9fe0*/  @!P0 NANOSLEEP.SYNCS 0x989680 ;  /* 0x009896800000895d */ /* 0x004fea0003900000 */
[----:B------:R-:W2:Y:S02]  /*9ff0*/  @!P0 SYNCS.PHASECHK.TRANS64 P0, [R9+URZ], R4 ;  /* 0x00000004090085a7 */ /* 0x000ea4000800007f */
[----:B--2---:R-:W-:Y:S05]  /*a000*/  @!P0 BRA `(.L_x_174) ;  /* 0xfffffffc00f08947 */ /* 0x004fea000383ffff */
[----:B------:R-:W-:Y:S05]  /*a010*/  BRA `(.L_x_204) ;  /* 0xfffffff400347947 */ /* 0x000fea000383ffff */
.L_x_175:
[----:B-1----:R1:W2:Y:S02]  /*a020*/  SYNCS.PHASECHK.TRANS64.TRYWAIT P0, [R6+URZ], R5 ;  /* 0x00000005060075a7 */ /* 0x0022a4000800017f */
[----:B--2---:R-:W-:Y:S05]  /*a030*/  @!P0 NANOSLEEP.SYNCS 0x989680 ;  /* 0x009896800000895d */ /* 0x004fea0003900000 */
[----:B------:R-:W2:Y:S02]  /*a040*/  @!P0 SYNCS.PHASECHK.TRANS64 P0, [R6+URZ], R5 ;  /* 0x00000005060085a7 */ /* 0x000ea4000800007f */
[----:B--2---:R-:W-:Y:S05]  /*a050*/  @!P0 BRA `(.L_x_175) ;  /* 0xfffffffc00f08947 */ /* 0x004fea000383ffff */
[----:B------:R-:W-:Y:S05]  /*a060*/  BRA `(.L_x_205) ;  /* 0xfffffff400447947 */ /* 0x000fea000383ffff */
.L_x_176:
[----:B-1----:R1:W2:Y:S02]  /*a070*/  SYNCS.PHASECHK.TRANS64.TRYWAIT P0, [R9+URZ], R4 ;  /* 0x00000004090075a7 */ /* 0x0022a4000800017f */
[----:B--2---:R-:W-:Y:S05]  /*a080*/  @!P0 NANOSLEEP.SYNCS 0x989680 ;  /* 0x009896800000895d */ /* 0x004fea0003900000 */
[----:B------:R-:W2:Y:S02]  /*a090*/  @!P0 SYNCS.PHASECHK.TRANS64 P0, [R9+URZ], R4 ;  /* 0x00000004090085a7 */ /* 0x000ea4000800007f */
[----:B--2---:R-:W-:Y:S05]  /*a0a0*/  @!P0 BRA `(.L_x_176) ;  /* 0xfffffffc00f08947 */ /* 0x004fea000383ffff */
[----:B------:R-:W-:Y:S05]  /*a0b0*/  BRA `(.L_x_206) ;  /* 0xfffffff400547947 */ /* 0x000fea000383ffff */
.L_x_177:
[----:B-1----:R1:W2:Y:S02]  /*a0c0*/  SYNCS.PHASECHK.TRANS64.TRYWAIT P0, [R6+URZ], R5 ;  /* 0x00000005060075a7 */ /* 0x0022a4000800017f */
[----:B--2---:R-:W-:Y:S05]  /*a0d0*/  @!P0 NANOSLEEP.SYNCS 0x989680 ;  /* 0x009896800000895d */ /* 0x004fea0003900000 */
[----:B------:R-:W2:Y:S02]  /*a0e0*/  @!P0 SYNCS.PHASECHK.TRANS64 P0, [R6+URZ], R5 ;  /* 0x00000005060085a7 */ /* 0x000ea4000800007f */
[----:B--2---:R-:W-:Y:S05]  /*a0f0*/  @!P0 BRA `(.L_x_177) ;  /* 0xfffffffc00f08947 */ /* 0x004fea000383ffff */
[----:B------:R-:W-:Y:S05]  /*a100*/  BRA `(.L_x_207) ;  /* 0xfffffff400647947 */ /* 0x000fea000383ffff */
.L_x_178:
[----:B-1----:R1:W2:Y:S02]  /*a110*/  SYNCS.PHASECHK.TRANS64.TRYWAIT P0, [R9+URZ], R4 ;  /* 0x00000004090075a7 */ /* 0x0022a4000800017f */
[----:B--2---:R-:W-:Y:S05]  /*a120*/  @!P0 NANOSLEEP.SYNCS 0x989680 ;  /* 0x009896800000895d */ /* 0x004fea0003900000 */
[----:B------:R-:W2:Y:S02]  /*a130*/  @!P0 SYNCS.PHASECHK.TRANS64 P0, [R9+URZ], R4 ;  /* 0x00000004090085a7 */ /* 0x000ea4000800007f */
[----:B--2---:R-:W-:Y:S05]  /*a140*/  @!P0 BRA `(.L_x_178) ;  /* 0xfffffffc00f08947 */ /* 0x004fea000383ffff */
[----:B------:R-:W-:Y:S05]  /*a150*/  BRA `(.L_x_208) ;  /* 0xfffffff400747947 */ /* 0x000fea000383ffff */
.L_x_179:
[----:B--2---:R2:W3:Y:S02]  /*a160*/  SYNCS.PHASECHK.TRANS64.TRYWAIT P0, [R6+URZ], R5 ;  /* 0x00000005060075a7 */ /* 0x0044e4000800017f */
[----:B---3--:R-:W-:Y:S05]  /*a170*/  @!P0 NANOSLEEP.SYNCS 0x989680 ;  /* 0x009896800000895d */ /* 0x008fea0003900000 */
[----:B------:R-:W3:Y:S02]  /*a180*/  @!P0 SYNCS.PHASECHK.TRANS64 P0, [R6+URZ], R5 ;  /* 0x00000005060085a7 */ /* 0x000ee4000800007f */
[----:B---3--:R-:W-:Y:S05]  /*a190*/  @!P0 BRA `(.L_x_179) ;  /* 0xfffffffc00f08947 */ /* 0x008fea000383ffff */
[----:B------:R-:W-:Y:S05]  /*a1a0*/  BRA `(.L_x_209) ;  /* 0xfffffff4007c7947 */ /* 0x000fea000383ffff */
.L_x_210:
[----:B------:R-:W-:-:S00]  /*a1b0*/  BRA `(.L_x_210) ;  /* 0xfffffffc00fc7947 */ /* 0x000fc0000383ffff */
[----:B------:R-:W-:-:S00]  /*a1c0*/  NOP ;  /* 0x0000000000007918 */ /* 0x000fc00000000000 */
        /* <DEDUP_REMOVED lines=11> */
.L_x_211:


//--------------------- .nv.global.init           --------------------------
	.section	.nv.global.init,"aw",@progbits
.nv.global.init:
	.type		$str$24,@object
	.size		$str$24,($str$25 - $str$24)
$str$24:
        /*0000*/ 	.byte	0x28, 0x61, 0x64, 0x64, 0x72, 0x65, 0x73, 0x73, 0x20, 0x26, 0x20, 0x6d, 0x61, 0x73, 0x6b, 0x29
        /*0010*/ 	.byte	0x20, 0x3d, 0x3d, 0x20, 0x30, 0x00
	.type		$str$25,@object
	.size		$str$25,(__unnamed_1 - $str$25)
$str$25:
        /*0016*/ 	.byte	0x2f, 0x74, 0x6d, 0x70, 0x2f, 0x63, 0x75, 0x74, 0x6c, 0x61, 0x73, 0x73, 0x5f, 0x73, 0x77, 0x65
        /*0026*/ 	.byte	0x65, 0x70, 0x5f, 0x73, 0x72, 0x63, 0x2f, 0x69, 0x6e, 0x63, 0x6c, 0x75, 0x64, 0x65, 0x2f, 0x63
        /*0036*/ 	.byte	0x75, 0x74, 0x65, 0x2f, 0x70, 0x6f, 0x69, 0x6e, 0x74, 0x65, 0x72, 0x5f, 0x66, 0x6c, 0x61, 0x67
        /*0046*/ 	.byte	0x67, 0x65, 0x64, 0x2e, 0x68, 0x70, 0x70, 0x00
	.type		__unnamed_1,@object
	.size		__unnamed_1,(__unnamed_2 - __unnamed_1)
__unnamed_1:
        /*004e*/ 	.byte	0x61, 0x75, 0x74, 0x6f, 0x20, 0x63, 0x75, 0x74, 0x65, 0x3a, 0x3a, 0x61, 0x73, 0x5f, 0x70, 0x6f
        /* <DEDUP_REMOVED lines=27> */
        /*020e*/ 	.byte	0x3a, 0x43, 0x3c, 0x34, 0x30, 0x39, 0x36, 0x3e, 0x3e, 0x3e, 0x3e, 0x3e, 0x5d, 0x00
	.type		__unnamed_2,@object
	.size		__unnamed_2,(.L_1 - __unnamed_2)
__unnamed_2:
        /* <DEDUP_REMOVED lines=29> */
.L_1:


//--------------------- .nv.shared._ZN7cutlass13device_kernelINS_4gemm6kernel13GemmUniversalIN4cute5tupleIJiiiiEEENS1_10collective13CollectiveMmaINS1_37MainloopSm90TmaGmmaWarpSpecializedFP8ILi12ENS5_IJNS4_1CILi2EEENSA_ILi1EEESC_EEENS1_35KernelTmaWarpSpecializedCooperativeEEENS5_IJNSA_ILi128EEESG_NSA_ILi64EEEEEENS_12float_e4m3_tENS5_IJlSC_lEEESJ_SK_NS4_8TiledMMAINS4_8MMA_AtomIJNS4_4SM904GMMA31MMA_64x128x32_F32E4M3E4M3_SS_TNILNSO_7ScaleInE1ELSQ_1EEEEEENS4_6LayoutISD_NS5_IJSC_NSA_ILi0EEESU_EEEEENS5_IJNS4_10UnderscoreESX_SX_EEEEENS4_13SM90_TMA_LOADENS4_14ComposedLayoutINS4_7SwizzleILi2ELi4ELi3EEENS4_18smem_ptr_flag_bitsILi8EEENST_INS5_IJNSA_ILi8EEESH_EEENS5_IJSH_SC_EEEEEEEvNS4_8identityENS4_23SM90_TMA_LOAD_MULTICASTES1A_vS1B_EENS_8epilogue10collective18CollectiveEpilogueINS1E_22Sm90TmaWarpSpecializedILi4ELi2ELi16ELb0ELb0EEEJSI_NS5_IJSG_NSA_ILi32EEEEEESJ_SK_SJ_SK_NS1E_6fusion15FusionCallbacksIS1I_NS1L_17LinCombPerRowBiasISJ_fSJ_SJ_fLi16ELNS_15FloatRoundStyleE2EEESI_S1K_JEEES10_NS11_INS12_ILi1ELi4ELi3EEES15_NST_INS5_IJS16_S1J_EEENS5_IJS1J_SC_EEEEEEENS4_39AutoVectorizingCopyWithAssumedAlignmentILi128EEENS4_14SM90_TMA_STOREES1V_S1X_NS4_9Copy_AtomIJNS4_17SM90_U32x4_STSM_NENS_6half_tEEEEvEEEvvEEEEvNT_6ParamsE --------------------------
	.section	.nv.shared._ZN7cutlass13device_kernelINS_4gemm6kernel13GemmUniversalIN4cute5tupleIJiiiiEEENS1_10collective13CollectiveMmaINS1_37MainloopSm90TmaGmmaWarpSpecializedFP8ILi12ENS5_IJNS4_1CILi2EEENSA_ILi1EEESC_EEENS1_35KernelTmaWarpSpecializedCooperativeEEENS5_IJNSA_ILi128EEESG_NSA_ILi64EEEEEENS_12float_e4m3_tENS5_IJlSC_lEEESJ_SK_NS4_8TiledMMAINS4_8MMA_AtomIJNS4_4SM904GMMA31MMA_64x128x32_F32E4M3E4M3_SS_TNILNSO_7ScaleInE1ELSQ_1EEEEEENS4_6LayoutISD_NS5_IJSC_NSA_ILi0EEESU_EEEEENS5_IJNS4_10UnderscoreESX_SX_EEEEENS4_13SM90_TMA_LOADENS4_14ComposedLayoutINS4_7SwizzleILi2ELi4ELi3EEENS4_18smem_ptr_flag_bitsILi8EEENST_INS5_IJNSA_ILi8EEESH_EEENS5_IJSH_SC_EEEEEEEvNS4_8identityENS4_23SM90_TMA_LOAD_MULTICASTES1A_vS1B_EENS_8epilogue10collective18CollectiveEpilogueINS1E_22Sm90TmaWarpSpecializedILi4ELi2ELi16ELb0ELb0EEEJSI_NS5_IJSG_NSA_ILi32EEEEEESJ_SK_SJ_SK_NS1E_6fusion15FusionCallbacksIS1I_NS1L_17LinCombPerRowBiasISJ_fSJ_SJ_fLi16ELNS_15FloatRoundStyleE2EEESI_S1K_JEEES10_NS11_INS12_ILi1ELi4ELi3EEES15_NST_INS5_IJS16_S1J_EEENS5_IJS1J_SC_EEEEEEENS4_39AutoVectorizingCopyWithAssumedAlignmentILi128EEENS4_14SM90_TMA_STOREES1V_S1X_NS4_9Copy_AtomIJNS4_17SM90_U32x4_STSM_NENS_6half_tEEEEvEEEvvEEEEvNT_6ParamsE,"aw",@nobits
	.sectionflags	@""
	.align	16
	.zero		1024


//--------------------- .nv.shared.reserved.0     --------------------------
	.section	.nv.shared.reserved.0,"aw",@nobits
	.weak		__nv_reservedSMEM_offset_0_alias
	.size		__nv_reservedSMEM_offset_0_alias, 0, 0
	.other		__nv_reservedSMEM_offset_0_alias,@"STO_CUDA_RESERVED_SHARED STV_DEFAULT"
__nv_reservedSMEM_offset_0_alias:
	.zero		0


//--------------------- .nv.global                --------------------------
	.section	.nv.global,"aw",@nobits
.nv.global:
	.type		_ZN39_INTERNAL_c5e5fe31_4_k_cu_769cac51_38524cute1_E,@object
	.size		_ZN39_INTERNAL_c5e5fe31_4_k_cu_769cac51_38524cute1_E,(_ZN39_INTERNAL_c5e5fe31_4_k_cu_769cac51_38524cuda3std3__45__cpo6cbeginE - _ZN39_INTERNAL_c5e5fe31_4_k_cu_769cac51_38524cute1_E)
_ZN39_INTERNAL_c5e5fe31_4_k_cu_769cac51_38524cute1_E:
	.zero		1
	.type		_ZN39_INTERNAL_c5e5fe31_4_k_cu_769cac51_38524cuda3std3__45__cpo6cbeginE,@object
	.size		_ZN39_INTERNAL_c5e5fe31_4_k_cu_769cac51_38524cuda3std3__45__cpo6cbeginE,(_ZN39_INTERNAL_c5e5fe31_4_k_cu_769cac51_38524cuda3std3__48in_placeE - _ZN39_INTERNAL_c5e5fe31_4_k_cu_769cac51_38524cuda3std3__45__cpo6cbeginE)
_ZN39_INTERNAL_c5e5fe31_4_k_cu_769cac51_38524cuda3std3__45__cpo6cbeginE:
	.zero		1
	.type		_ZN39_INTERNAL_c5e5fe31_4_k_cu_769cac51_38524cuda3std3__48in_placeE,@object
	.size		_ZN39_INTERNAL_c5e5fe31_4_k_cu_769cac51_38524cuda3std3__48in_placeE,(_ZN39_INTERNAL_c5e5fe31_4_k_cu_769cac51_38524cuda3std6ranges3__45__cpo9iter_moveE - _ZN39_INTERNAL_c5e5fe31_4_k_cu_769cac51_38524cuda3std3__48in_placeE)
_ZN39_INTERNAL_c5e5fe31_4_k_cu_769cac51_38524cuda3std3__48in_placeE:
	.zero		1
	.type		_ZN39_INTERNAL_c5e5fe31_4_k_cu_769cac51_38524cuda3std6ranges3__45__cpo9iter_moveE,@object
	.size		_ZN39_INTERNAL_c5e5fe31_4_k_cu_769cac51_38524cuda3std6ranges3__45__cpo9iter_moveE,(_ZN39_INTERNAL_c5e5fe31_4_k_cu_769cac51_38524cuda3std3__45__cpo5beginE - _ZN39_INTERNAL_c5e5fe31_4_k_cu_769cac51_38524cuda3std6ranges3__45__cpo9iter_moveE)
_ZN39_INTERNAL_c5e5fe31_4_k_cu_769cac51_38524cuda3std6ranges3__45__cpo9iter_moveE:
	.zero		1
	.type		_ZN39_INTERNAL_c5e5fe31_4_k_cu_769cac51_38524cuda3std3__45__cpo5beginE,@object
	.size		_ZN39_INTERNAL_c5e5fe31_4_k_cu_769cac51_38524cuda3std3__45__cpo5beginE,(_ZN39_INTERNAL_c5e5fe31_4_k_cu_769cac51_38524cuda3std3__441_GLOBAL__N__c5e5fe31_4_k_cu_769cac51_38526ignoreE - _ZN39_INTERNAL_c5e5fe31_4_k_cu_769cac51_38524cuda3std3__45__cpo5beginE)
_ZN39_INTERNAL_c5e5fe31_4_k_cu_769cac51_38524cuda3std3__45__cpo5beginE:
	.zero		1
	.type		_ZN39_INTERNAL_c5e5fe31_4_k_cu_769cac51_38524cuda3std3__441_GLOBAL__N__c5e5fe31_4_k_cu_769cac51_38526ignoreE,@object
	.size		_ZN39_INTERNAL_c5e5fe31_4_k_cu_769cac51_38524cuda3std3__441_GLOBAL__N__c5e5fe31_4_k_cu_769cac51_38526ignoreE,(_ZN39_INTERNAL_c5e5fe31_4_k_cu_769cac51_38524cute7productE - _ZN39_INTERNAL_c5e5fe31_4_k_cu_769cac51_38524cuda3std3__441_GLOBAL__N__c5e5fe31_4_k_cu_769cac51_38526ignoreE)
_ZN39_INTERNAL_c5e5fe31_4_k_cu_769cac51_38524cuda3std3__441_GLOBAL__N__c5e5fe31_4_k_cu_769cac51_38526ignoreE:
	.zero		1
	.type		_ZN39_INTERNAL_c5e5fe31_4_k_cu_769cac51_38524cute7productE,@object
	.size		_ZN39_INTERNAL_c5e5fe31_4_k_cu_769cac51_38524cute7productE,(_ZN39_INTERNAL_c5e5fe31_4_k_cu_769cac51_38524cuda3std3__45__cpo3endE - _ZN39_INTERNAL_c5e5fe31_4_k_cu_769cac51_38524cute7productE)
_ZN39_INTERNAL_c5e5fe31_4_k_cu_769cac51_38524cute7productE:
	.zero		1
	.type		_ZN39_INTERNAL_c5e5fe31_4_k_cu_769cac51_38524cuda3std3__45__cpo3endE,@object
	.size		_ZN39_INTERNAL_c5e5fe31_4_k_cu_769cac51_38524cuda3std3__45__cpo3endE,(_ZN39_INTERNAL_c5e5fe31_4_k_cu_769cac51_38524cuda3std3__419piecewise_constructE - _ZN39_INTERNAL_c5e5fe31_4_k_cu_769cac51_38524cuda3std3__45__cpo3endE)
_ZN39_INTERNAL_c5e5fe31_4_k_cu_769cac51_38524cuda3std3__45__cpo3endE:
	.zero		1
	.type		_ZN39_INTERNAL_c5e5fe31_4_k_cu_769cac51_38524cuda3std3__419piecewise_constructE,@object
	.size		_ZN39_INTERNAL_c5e5fe31_4_k_cu_769cac51_38524cuda3std3__419piecewise_constructE,(_ZN39_INTERNAL_c5e5fe31_4_k_cu_769cac51_38524cuda3std3__45__cpo4cendE - _ZN39_INTERNAL_c5e5fe31_4_k_cu_769cac51_38524cuda3std3__419piecewise_constructE)
_ZN39_INTERNAL_c5e5fe31_4_k_cu_769cac51_38524cuda3std3__419piecewise_constructE:
	.zero		1
	.type		_ZN39_INTERNAL_c5e5fe31_4_k_cu_769cac51_38524cuda3std3__45__cpo4cendE,@object
	.size		_ZN39_INTERNAL_c5e5fe31_4_k_cu_769cac51_38524cuda3std3__45__cpo4cendE,(_ZN39_INTERNAL_c5e5fe31_4_k_cu_769cac51_38524cuda3std6ranges3__45__cpo4swapE - _ZN39_INTERNAL_c5e5fe31_4_k_cu_769cac51_38524cuda3std3__45__cpo4cendE)
_ZN39_INTERNAL_c5e5fe31_4_k_cu_769cac51_38524cuda3std3__45__cpo4cendE:
	.zero		1
	.type		_ZN39_INTERNAL_c5e5fe31_4_k_cu_769cac51_38524cuda3std6ranges3__45__cpo4swapE,@object
	.size		_ZN39_INTERNAL_c5e5fe31_4_k_cu_769cac51_38524cuda3std6ranges3__45__cpo4swapE,(.L_9 - _ZN39_INTERNAL_c5e5fe31_4_k_cu_769cac51_38524cuda3std6ranges3__45__cpo4swapE)
_ZN39_INTERNAL_c5e5fe31_4_k_cu_769cac51_38524cuda3std6ranges3__45__cpo4swapE:
	.zero		1
.L_9:


//--------------------- .nv.constant0._ZN7cutlass13device_kernelINS_4gemm6kernel13GemmUniversalIN4cute5tupleIJiiiiEEENS1_10collective13CollectiveMmaINS1_37MainloopSm90TmaGmmaWarpSpecializedFP8ILi12ENS5_IJNS4_1CILi2EEENSA_ILi1EEESC_EEENS1_35KernelTmaWarpSpecializedCooperativeEEENS5_IJNSA_ILi128EEESG_NSA_ILi64EEEEEENS_12float_e4m3_tENS5_IJlSC_lEEESJ_SK_NS4_8TiledMMAINS4_8MMA_AtomIJNS4_4SM904GMMA31MMA_64x128x32_F32E4M3E4M3_SS_TNILNSO_7ScaleInE1ELSQ_1EEEEEENS4_6LayoutISD_NS5_IJSC_NSA_ILi0EEESU_EEEEENS5_IJNS4_10UnderscoreESX_SX_EEEEENS4_13SM90_TMA_LOADENS4_14ComposedLayoutINS4_7SwizzleILi2ELi4ELi3EEENS4_18smem_ptr_flag_bitsILi8EEENST_INS5_IJNSA_ILi8EEESH_EEENS5_IJSH_SC_EEEEEEEvNS4_8identityENS4_23SM90_TMA_LOAD_MULTICASTES1A_vS1B_EENS_8epilogue10collective18CollectiveEpilogueINS1E_22Sm90TmaWarpSpecializedILi4ELi2ELi16ELb0ELb0EEEJSI_NS5_IJSG_NSA_ILi32EEEEEESJ_SK_SJ_SK_NS1E_6fusion15FusionCallbacksIS1I_NS1L_17LinCombPerRowBiasISJ_fSJ_SJ_fLi16ELNS_15FloatRoundStyleE2EEESI_S1K_JEEES10_NS11_INS12_ILi1ELi4ELi3EEES15_NST_INS5_IJS16_S1J_EEENS5_IJS1J_SC_EEEEEEENS4_39AutoVectorizingCopyWithAssumedAlignmentILi128EEENS4_14SM90_TMA_STOREES1V_S1X_NS4_9Copy_AtomIJNS4_17SM90_U32x4_STSM_NENS_6half_tEEEEvEEEvvEEEEvNT_6ParamsE --------------------------
	.section	.nv.constant0._ZN7cutlass13device_kernelINS_4gemm6kernel13GemmUniversalIN4cute5tupleIJiiiiEEENS1_10collective13CollectiveMmaINS1_37MainloopSm90TmaGmmaWarpSpecializedFP8ILi12ENS5_IJNS4_1CILi2EEENSA_ILi1EEESC_EEENS1_35KernelTmaWarpSpecializedCooperativeEEENS5_IJNSA_ILi128EEESG_NSA_ILi64EEEEEENS_12float_e4m3_tENS5_IJlSC_lEEESJ_SK_NS4_8TiledMMAINS4_8MMA_AtomIJNS4_4SM904GMMA31MMA_64x128x32_F32E4M3E4M3_SS_TNILNSO_7ScaleInE1ELSQ_1EEEEEENS4_6LayoutISD_NS5_IJSC_NSA_ILi0EEESU_EEEEENS5_IJNS4_10UnderscoreESX_SX_EEEEENS4_13SM90_TMA_LOADENS4_14ComposedLayoutINS4_7SwizzleILi2ELi4ELi3EEENS4_18smem_ptr_flag_bitsILi8EEENST_INS5_IJNSA_ILi8EEESH_EEENS5_IJSH_SC_EEEEEEEvNS4_8identityENS4_23SM90_TMA_LOAD_MULTICASTES1A_vS1B_EENS_8epilogue10collective18CollectiveEpilogueINS1E_22Sm90TmaWarpSpecializedILi4ELi2ELi16ELb0ELb0EEEJSI_NS5_IJSG_NSA_ILi32EEEEEESJ_SK_SJ_SK_NS1E_6fusion15FusionCallbacksIS1I_NS1L_17LinCombPerRowBiasISJ_fSJ_SJ_fLi16ELNS_15FloatRoundStyleE2EEESI_S1K_JEEES10_NS11_INS12_ILi1ELi4ELi3EEES15_NST_INS5_IJS16_S1J_EEENS5_IJS1J_SC_EEEEEEENS4_39AutoVectorizingCopyWithAssumedAlignmentILi128EEENS4_14SM90_TMA_STOREES1V_S1X_NS4_9Copy_AtomIJNS4_17SM90_U32x4_STSM_NENS_6half_tEEEEvEEEvvEEEEvNT_6ParamsE,"a",@progbits
	.sectionflags	@""
	.align	4
.nv.constant0._ZN7cutlass13device_kernelINS_4gemm6kernel13GemmUniversalIN4cute5tupleIJiiiiEEENS1_10collective13CollectiveMmaINS1_37MainloopSm90TmaGmmaWarpSpecializedFP8ILi12ENS5_IJNS4_1CILi2EEENSA_ILi1EEESC_EEENS1_35KernelTmaWarpSpecializedCooperativeEEENS5_IJNSA_ILi128EEESG_NSA_ILi64EEEEEENS_12float_e4m3_tENS5_IJlSC_lEEESJ_SK_NS4_8TiledMMAINS4_8MMA_AtomIJNS4_4SM904GMMA31MMA_64x128x32_F32E4M3E4M3_SS_TNILNSO_7ScaleInE1ELSQ_1EEEEEENS4_6LayoutISD_NS5_IJSC_NSA_ILi0EEESU_EEEEENS5_IJNS4_10UnderscoreESX_SX_EEEEENS4_13SM90_TMA_LOADENS4_14ComposedLayoutINS4_7SwizzleILi2ELi4ELi3EEENS4_18smem_ptr_flag_bitsILi8EEENST_INS5_IJNSA_ILi8EEESH_EEENS5_IJSH_SC_EEEEEEEvNS4_8identityENS4_23SM90_TMA_LOAD_MULTICASTES1A_vS1B_EENS_8epilogue10collective18CollectiveEpilogueINS1E_22Sm90TmaWarpSpecializedILi4ELi2ELi16ELb0ELb0EEEJSI_NS5_IJSG_NSA_ILi32EEEEEESJ_SK_SJ_SK_NS1E_6fusion15FusionCallbacksIS1I_NS1L_17LinCombPerRowBiasISJ_fSJ_SJ_fLi16ELNS_15FloatRoundStyleE2EEESI_S1K_JEEES10_NS11_INS12_ILi1ELi4ELi3EEES15_NST_INS5_IJS16_S1J_EEENS5_IJS1J_SC_EEEEEEENS4_39AutoVectorizingCopyWithAssumedAlignmentILi128EEENS4_14SM90_TMA_STOREES1V_S1X_NS4_9Copy_AtomIJNS4_17SM90_U32x4_STSM_NENS_6half_tEEEEvEEEvvEEEEvNT_6ParamsE:
	.zero		2432


//--------------------- SYMBOLS --------------------------

	.type		.nv.reservedSmem.offset0,@object
	.size		.nv.reservedSmem.offset0,0x4
	.type		__assertfail,@function
